	.target	sm_90a

	.elftype	@"ET_EXEC"


//--------------------- .note.nv.tkinfo           --------------------------
	.section	.note.nv.tkinfo,"",@"SHT_NOTE"
	.sectionflags	@"SHF_NOTE_NV_TKINFO"
	.tkinfo
        /*0018*/ 	.word	0x00000002
        /*0030*/ 	.string	""
        /*0030*/ 	.string	"ptxas"
        /*0030*/ 	.string	"Cuda compilation tools, release 13.0, V13.0.88"
        /*0030*/ 	.string	"Build cuda_13.0.r13.0/compiler.36424714_0"
        /*0030*/ 	.string	"-arch sm_90a -m 64 "



//--------------------- .note.nv.cuinfo           --------------------------
	.section	.note.nv.cuinfo,"",@"SHT_NOTE"
	.sectionflags	@"SHF_NOTE_NV_CUINFO"
        /*0018*/ 	.short	0x0002
        /*001a*/ 	.short	0x005a
        /*001c*/ 	.short	0x0082
	.zero		2


//--------------------- .nv.info                  --------------------------
	.section	.nv.info,"",@"SHT_CUDA_INFO"
	.align	4


	//----- nvinfo : EIATTR_REGCOUNT
	.align		4
        /*0000*/ 	.byte	0x04, 0x2f
        /*0002*/ 	.short	(.L_15 - .L_14)
	.align		4
.L_14:
        /*0004*/ 	.word	index@(_ZN7cutlass13device_kernelINS_4gemm6kernel13GemmUniversalIN4cute5tupleIJiiiiEEENS1_10collective13CollectiveMmaINS1_34MainloopSm90TmaGmmaWarpSpecializedILi4ENS5_IJNS4_1CILi1EEESB_SB_EEENS1_32KernelTmaWarpSpecializedPingpongEEENS5_IJNSA_ILi64EEENSA_ILi128EEESG_EEEaNS5_IJlSB_lEEEaSI_NS4_8TiledMMAINS4_8MMA_AtomIJNS4_4SM904GMMA27MMA_64x128x32_S32S8S8_SS_TNEEEENS4_6LayoutISC_NS5_IJNSA_ILi0EEESQ_SQ_EEEEENS5_IJNS4_10UnderscoreEST_ST_EEEEENS4_13SM90_TMA_LOADENS4_14ComposedLayoutINS4_7SwizzleILi3ELi4ELi3EEENS4_18smem_ptr_flag_bitsILi8EEENSP_INS5_IJNSA_ILi8EEESG_EEENS5_IJSG_SB_EEEEEEEvNS4_8identityESW_S16_vS17_EENS_8epilogue10collective6detail29Sm90TmaWarpSpecializedAdapterINS1A_15DefaultEpilogueIaSI_SI_NS19_6thread17LinearCombinationIaLi1EiiLNS1E_9ScaleType4KindE0ELNS_15FloatRoundStyleE2EaEENS1_15EpilogueDefaultEEEEEvvEEEEvNT_6ParamsE)
        /*0008*/ 	.word	0x000000a8


	//----- nvinfo : EIATTR_FRAME_SIZE
	.align		4
.L_15:
        /*000c*/ 	.byte	0x04, 0x11
        /*000e*/ 	.short	(.L_17 - .L_16)
	.align		4
.L_16:
        /*0010*/ 	.word	index@(_ZN7cutlass13device_kernelINS_4gemm6kernel13GemmUniversalIN4cute5tupleIJiiiiEEENS1_10collective13CollectiveMmaINS1_34MainloopSm90TmaGmmaWarpSpecializedILi4ENS5_IJNS4_1CILi1EEESB_SB_EEENS1_32KernelTmaWarpSpecializedPingpongEEENS5_IJNSA_ILi64EEENSA_ILi128EEESG_EEEaNS5_IJlSB_lEEEaSI_NS4_8TiledMMAINS4_8MMA_AtomIJNS4_4SM904GMMA27MMA_64x128x32_S32S8S8_SS_TNEEEENS4_6LayoutISC_NS5_IJNSA_ILi0EEESQ_SQ_EEEEENS5_IJNS4_10UnderscoreEST_ST_EEEEENS4_13SM90_TMA_LOADENS4_14ComposedLayoutINS4_7SwizzleILi3ELi4ELi3EEENS4_18smem_ptr_flag_bitsILi8EEENSP_INS5_IJNSA_ILi8EEESG_EEENS5_IJSG_SB_EEEEEEEvNS4_8identityESW_S16_vS17_EENS_8epilogue10collective6detail29Sm90TmaWarpSpecializedAdapterINS1A_15DefaultEpilogueIaSI_SI_NS19_6thread17LinearCombinationIaLi1EiiLNS1E_9ScaleType4KindE0ELNS_15FloatRoundStyleE2EaEENS1_15EpilogueDefaultEEEEEvvEEEEvNT_6ParamsE)
        /*0014*/ 	.word	0x00000000


	//----- nvinfo : EIATTR_MIN_STACK_SIZE
	.align		4
.L_17:
        /*0018*/ 	.byte	0x04, 0x12
        /*001a*/ 	.short	(.L_19 - .L_18)
	.align		4
.L_18:
        /*001c*/ 	.word	index@(_ZN7cutlass13device_kernelINS_4gemm6kernel13GemmUniversalIN4cute5tupleIJiiiiEEENS1_10collective13CollectiveMmaINS1_34MainloopSm90TmaGmmaWarpSpecializedILi4ENS5_IJNS4_1CILi1EEESB_SB_EEENS1_32KernelTmaWarpSpecializedPingpongEEENS5_IJNSA_ILi64EEENSA_ILi128EEESG_EEEaNS5_IJlSB_lEEEaSI_NS4_8TiledMMAINS4_8MMA_AtomIJNS4_4SM904GMMA27MMA_64x128x32_S32S8S8_SS_TNEEEENS4_6LayoutISC_NS5_IJNSA_ILi0EEESQ_SQ_EEEEENS5_IJNS4_10UnderscoreEST_ST_EEEEENS4_13SM90_TMA_LOADENS4_14ComposedLayoutINS4_7SwizzleILi3ELi4ELi3EEENS4_18smem_ptr_flag_bitsILi8EEENSP_INS5_IJNSA_ILi8EEESG_EEENS5_IJSG_SB_EEEEEEEvNS4_8identityESW_S16_vS17_EENS_8epilogue10collective6detail29Sm90TmaWarpSpecializedAdapterINS1A_15DefaultEpilogueIaSI_SI_NS19_6thread17LinearCombinationIaLi1EiiLNS1E_9ScaleType4KindE0ELNS_15FloatRoundStyleE2EaEENS1_15EpilogueDefaultEEEEEvvEEEEvNT_6ParamsE)
        /*0020*/ 	.word	0x00000000
.L_19:


//--------------------- .nv.compat                --------------------------
	.section	.nv.compat,"",@"SHT_CUDA_COMPAT_INFO"
	.align	4
        /*0000*/ 	.byte	0x02, 0x09, 0x01, 0x00, 0x02, 0x02, 0x04, 0x00, 0x02, 0x05, 0x05, 0x00, 0x03, 0x07, 0x01, 0x01
        /*0010*/ 	.byte	0x02, 0x03, 0x01, 0x00, 0x02, 0x06, 0x01, 0x00, 0x04, 0x0b, 0x08, 0x00, 0x00, 0x00, 0x00, 0x00
        /*0020*/ 	.byte	0x00, 0x00, 0x00, 0x00


//--------------------- .nv.info._ZN7cutlass13device_kernelINS_4gemm6kernel13GemmUniversalIN4cute5tupleIJiiiiEEENS1_10collective13CollectiveMmaINS1_34MainloopSm90TmaGmmaWarpSpecializedILi4ENS5_IJNS4_1CILi1EEESB_SB_EEENS1_32KernelTmaWarpSpecializedPingpongEEENS5_IJNSA_ILi64EEENSA_ILi128EEESG_EEEaNS5_IJlSB_lEEEaSI_NS4_8TiledMMAINS4_8MMA_AtomIJNS4_4SM904GMMA27MMA_64x128x32_S32S8S8_SS_TNEEEENS4_6LayoutISC_NS5_IJNSA_ILi0EEESQ_SQ_EEEEENS5_IJNS4_10UnderscoreEST_ST_EEEEENS4_13SM90_TMA_LOADENS4_14ComposedLayoutINS4_7SwizzleILi3ELi4ELi3EEENS4_18smem_ptr_flag_bitsILi8EEENSP_INS5_IJNSA_ILi8EEESG_EEENS5_IJSG_SB_EEEEEEEvNS4_8identityESW_S16_vS17_EENS_8epilogue10collective6detail29Sm90TmaWarpSpecializedAdapterINS1A_15DefaultEpilogueIaSI_SI_NS19_6thread17LinearCombinationIaLi1EiiLNS1E_9ScaleType4KindE0ELNS_15FloatRoundStyleE2EaEENS1_15EpilogueDefaultEEEEEvvEEEEvNT_6ParamsE --------------------------
	.section	.nv.info._ZN7cutlass13device_kernelINS_4gemm6kernel13GemmUniversalIN4cute5tupleIJiiiiEEENS1_10collective13CollectiveMmaINS1_34MainloopSm90TmaGmmaWarpSpecializedILi4ENS5_IJNS4_1CILi1EEESB_SB_EEENS1_32KernelTmaWarpSpecializedPingpongEEENS5_IJNSA_ILi64EEENSA_ILi128EEESG_EEEaNS5_IJlSB_lEEEaSI_NS4_8TiledMMAINS4_8MMA_AtomIJNS4_4SM904GMMA27MMA_64x128x32_S32S8S8_SS_TNEEEENS4_6LayoutISC_NS5_IJNSA_ILi0EEESQ_SQ_EEEEENS5_IJNS4_10UnderscoreEST_ST_EEEEENS4_13SM90_TMA_LOADENS4_14ComposedLayoutINS4_7SwizzleILi3ELi4ELi3EEENS4_18smem_ptr_flag_bitsILi8EEENSP_INS5_IJNSA_ILi8EEESG_EEENS5_IJSG_SB_EEEEEEEvNS4_8identityESW_S16_vS17_EENS_8epilogue10collective6detail29Sm90TmaWarpSpecializedAdapterINS1A_15DefaultEpilogueIaSI_SI_NS19_6thread17LinearCombinationIaLi1EiiLNS1E_9ScaleType4KindE0ELNS_15FloatRoundStyleE2EaEENS1_15EpilogueDefaultEEEEEvvEEEEvNT_6ParamsE,"",@"SHT_CUDA_INFO"
	.sectionflags	@""
	.align	4


	//----- nvinfo : EIATTR_CUDA_API_VERSION
	.align		4
        /*0000*/ 	.byte	0x04, 0x37
        /*0002*/ 	.short	(.L_21 - .L_20)
.L_20:
        /*0004*/ 	.word	0x00000082


	//----- nvinfo : EIATTR_KPARAM_INFO
	.align		4
.L_21:
        /*0008*/ 	.byte	0x04, 0x17
        /*000a*/ 	.short	(.L_23 - .L_22)
.L_22:
        /*000c*/ 	.word	0x00000000
        /*0010*/ 	.short	0x0000
        /*0012*/ 	.short	0x0070
        /*0014*/ 	.byte	0x00, 0xf0, 0x01, 0x10


	//----- nvinfo : EIATTR_SPARSE_MMA_MASK
	.align		4
.L_23:
        /*0018*/ 	.byte	0x03, 0x50
        /*001a*/ 	.short	0x0000


	//----- nvinfo : EIATTR_MAXREG_COUNT
	.align		4
        /*001c*/ 	.byte	0x03, 0x1b
        /*001e*/ 	.short	0x00a8


	//----- nvinfo : EIATTR_NUM_BARRIERS
	.align		4
        /*0020*/ 	.byte	0x02, 0x4c
        /*0022*/ 	.byte	0x01
	.zero		1


	//----- nvinfo : EIATTR_EXTERNS
	.align		4
        /*0024*/ 	.byte	0x04, 0x0f
        /*0026*/ 	.short	(.L_25 - .L_24)


	//   ....[0]....
	.align		4
.L_24:
        /*0028*/ 	.word	index@(__assertfail)


	//----- nvinfo : EIATTR_MERCURY_ISA_VERSION
	.align		4
.L_25:
        /*002c*/ 	.byte	0x03, 0x5f
        /*002e*/ 	.short	0x0101


	//----- nvinfo : EIATTR_INT_WARP_WIDE_INSTR_OFFSETS
	.align		4
        /*0030*/ 	.byte	0x04, 0x31
        /*0032*/ 	.short	(.L_27 - .L_26)


	//   ....[0]....
.L_26:
        /*0034*/ 	.word	0x00000470


	//   ....[1]....
        /*0038*/ 	.word	0x00000490


	//   ....[2]....
        /*003c*/ 	.word	0x00000510


	//   ....[3]....
        /*0040*/ 	.word	0x00000520


	//   ....[4]....
        /*0044*/ 	.word	0x00000530


	//   ....[5]....
        /*0048*/ 	.word	0x00000550


	//   ....[6]....
        /*004c*/ 	.word	0x000005b0


	//   ....[7]....
        /*0050*/ 	.word	0x000005d0


	//----- nvinfo : EIATTR_COOP_GROUP_MASK_REGIDS
	.align		4
.L_27:
        /*0054*/ 	.byte	0x04, 0x29
        /*0056*/ 	.short	(.L_29 - .L_28)


	//   ....[0]....
.L_28:
        /*0058*/ 	.word	0xffffffff


	//   ....[1]....
        /*005c*/ 	.word	0xffffffff


	//   ....[2]....
        /*0060*/ 	.word	0xffffffff


	//   ....[3]....
        /*0064*/ 	.word	0xffffffff


	//   ....[4]....
        /*0068*/ 	.word	0xffffffff


	//   ....[5]....
        /*006c*/ 	.word	0xffffffff


	//----- nvinfo : EIATTR_COOP_GROUP_INSTR_OFFSETS
	.align		4
.L_29:
        /*0070*/ 	.byte	0x04, 0x28
        /*0072*/ 	.short	(.L_31 - .L_30)


	//   ....[0]....
.L_30:
        /*0074*/ 	.word	0x00000050


	//   ....[1]....
        /*0078*/ 	.word	0x00000080


	//   ....[2]....
        /*007c*/ 	.word	0x00000180


	//   ....[3]....
        /*0080*/ 	.word	0x00000390


	//   ....[4]....
        /*0084*/ 	.word	0x000003d0


	//   ....[5]....
        /*0088*/ 	.word	0x00000410


	//----- nvinfo : EIATTR_REG_RECONFIG
	.align		4
.L_31:
        /*008c*/ 	.byte	0x01, 0x54
	.zero		2


	//----- nvinfo : EIATTR_SYSCALL_OFFSETS
	.align		4
        /*0090*/ 	.byte	0x04, 0x46
        /*0092*/ 	.short	(.L_33 - .L_32)


	//   ....[0]....
.L_32:
        /*0094*/ 	.word	0x00001730


	//----- nvinfo : EIATTR_MBARRIER_INSTR_OFFSETS
	.align		4
.L_33:
        /*0098*/ 	.byte	0x04, 0x39
        /*009a*/ 	.short	(.L_35 - .L_34)


	//   ....[0]....
.L_34:
        /*009c*/ 	.word	0x00000300
        /*00a0*/ 	.word	0x000000ff
        /*00a4*/ 	.word	0x00000000
        /*00a8*/ 	.short	0x0100
        /*00aa*/ 	.byte	0x09
	.zero		1


	//   ....[1]....
        /*00ac*/ 	.word	0x00000310
        /*00b0*/ 	.word	0x000000ff
        /*00b4*/ 	.word	0x00000020
        /*00b8*/ 	.short	0x0100
        /*00ba*/ 	.byte	0x09
	.zero		1


	//   ....[2]....
        /*00bc*/ 	.word	0x00000320
        /*00c0*/ 	.word	0x000000ff
        /*00c4*/ 	.word	0x00000008
        /*00c8*/ 	.short	0x0100
        /*00ca*/ 	.byte	0x09
	.zero		1


	//   ....[3]....
        /*00cc*/ 	.word	0x00000330
        /*00d0*/ 	.word	0x000000ff
        /*00d4*/ 	.word	0x00000028
        /*00d8*/ 	.short	0x0100
        /*00da*/ 	.byte	0x09
	.zero		1


	//   ....[4]....
        /*00dc*/ 	.word	0x00000340
        /*00e0*/ 	.word	0x000000ff
        /*00e4*/ 	.word	0x00000010
        /*00e8*/ 	.short	0x0100
        /*00ea*/ 	.byte	0x09
	.zero		1


	//   ....[5]....
        /*00ec*/ 	.word	0x00000350
        /*00f0*/ 	.word	0x000000ff
        /*00f4*/ 	.word	0x00000030
        /*00f8*/ 	.short	0x0100
        /*00fa*/ 	.byte	0x09
	.zero		1


	//   ....[6]....
        /*00fc*/ 	.word	0x00000360
        /*0100*/ 	.word	0x000000ff
        /*0104*/ 	.word	0x00000018
        /*0108*/ 	.short	0x0100
        /*010a*/ 	.byte	0x09
	.zero		1


	//   ....[7]....
        /*010c*/ 	.word	0x00000370
        /*0110*/ 	.word	0x000000ff
        /*0114*/ 	.word	0x00000038
        /*0118*/ 	.short	0x0100
        /*011a*/ 	.byte	0x09
	.zero		1


	//   ....[8]....
        /*011c*/ 	.word	0x000005f0
        /*0120*/ 	.word	0x000000ff
        /*0124*/ 	.word	0x00000070
        /*0128*/ 	.short	0x0100
        /*012a*/ 	.byte	0x09
	.zero		1


	//   ....[9]....
        /*012c*/ 	.word	0x00000600
        /*0130*/ 	.word	0x000000ff
        /*0134*/ 	.word	0x00000078
        /*0138*/ 	.short	0x0100
        /*013a*/ 	.byte	0x09
	.zero		1


	//   ....[10]....
        /*013c*/ 	.word	0x00000640
        /*0140*/ 	.word	0x000000ff
        /*0144*/ 	.word	0x00000050
        /*0148*/ 	.short	0x0100
        /*014a*/ 	.byte	0x0a
	.zero		1


	//   ....[11]....
        /*014c*/ 	.word	0x00000660
        /*0150*/ 	.word	0x000000ff
        /*0154*/ 	.word	0x00000058
        /*0158*/ 	.short	0x0100
        /*015a*/ 	.byte	0x0a
	.zero		1


	//   ....[12]....
        /*015c*/ 	.word	0x00000670
        /*0160*/ 	.word	0x000000ff
        /*0164*/ 	.word	0x00000060
        /*0168*/ 	.short	0x0100
        /*016a*/ 	.byte	0x0a
	.zero		1


	//   ....[13]....
        /*016c*/ 	.word	0x00000680
        /*0170*/ 	.word	0x000000ff
        /*0174*/ 	.word	0x00000068
        /*0178*/ 	.short	0x0100
        /*017a*/ 	.byte	0x0a
	.zero		1


	//   ....[14]....
        /*017c*/ 	.word	0x000015f0
        /*0180*/ 	.word	0x0000005d
        /*0184*/ 	.word	0xfffffff8
        /*0188*/ 	.short	0x010a
        /*018a*/ 	.byte	0x3f
	.zero		1


	//   ....[15]....
        /*018c*/ 	.word	0x000017d0
        /*0190*/ 	.word	0x00000003
        /*0194*/ 	.word	0x00000000
        /*0198*/ 	.short	0x010a
        /*019a*/ 	.byte	0x3f
	.zero		1


	//   ....[16]....
        /*019c*/ 	.word	0x00001830
        /*01a0*/ 	.word	0x00000003
        /*01a4*/ 	.word	0x00000000
        /*01a8*/ 	.short	0x010a
        /*01aa*/ 	.byte	0x3f
	.zero		1


	//   ....[17]....
        /*01ac*/ 	.word	0x00001b90
        /*01b0*/ 	.word	0x000000ff
        /*01b4*/ 	.word	0x00000000
        /*01b8*/ 	.short	0x010a
        /*01ba*/ 	.byte	0x04
	.zero		1


	//   ....[18]....
        /*01bc*/ 	.word	0x00001bd0
        /*01c0*/ 	.word	0x000000ff
        /*01c4*/ 	.word	0x00000000
        /*01c8*/ 	.short	0x010a
        /*01ca*/ 	.byte	0x04
	.zero		1


	//   ....[19]....
        /*01cc*/ 	.word	0x00001e40
        /*01d0*/ 	.word	0x000000ff
        /*01d4*/ 	.word	0x00000000
        /*01d8*/ 	.short	0x0101
        /*01da*/ 	.byte	0x04
	.zero		1


	//   ....[20]....
        /*01dc*/ 	.word	0x00001f30
        /*01e0*/ 	.word	0x00000062
        /*01e4*/ 	.word	0x00000000
        /*01e8*/ 	.short	0x0101
        /*01ea*/ 	.byte	0x31
	.zero		1


	//   ....[21]....
        /*01ec*/ 	.word	0x00001ff0
        /*01f0*/ 	.word	0x000000ff
        /*01f4*/ 	.word	0x00000000
        /*01f8*/ 	.short	0x0101
        /*01fa*/ 	.byte	0x04
	.zero		1


	//   ....[22]....
        /*01fc*/ 	.word	0x00002040
        /*0200*/ 	.word	0x0000005d
        /*0204*/ 	.word	0x00000008
        /*0208*/ 	.short	0x010a
        /*020a*/ 	.byte	0x3f
	.zero		1


	//   ....[23]....
        /*020c*/ 	.word	0x00005410
        /*0210*/ 	.word	0x0000005e
        /*0214*/ 	.word	0x00000000
        /*0218*/ 	.short	0x0101
        /*021a*/ 	.byte	0x31
	.zero		1


	//   ....[24]....
        /*021c*/ 	.word	0x00005e20
        /*0220*/ 	.word	0x0000000a
        /*0224*/ 	.word	0x00000020
        /*0228*/ 	.short	0x010a
        /*022a*/ 	.byte	0x3f
	.zero		1


	//   ....[25]....
        /*022c*/ 	.word	0x000061c0
        /*0230*/ 	.word	0x00000003
        /*0234*/ 	.word	0x00000078
        /*0238*/ 	.short	0x0101
        /*023a*/ 	.byte	0x3f
	.zero		1


	//   ....[26]....
        /*023c*/ 	.word	0x00006950
        /*0240*/ 	.word	0x00000007
        /*0244*/ 	.word	0x00000000
        /*0248*/ 	.short	0x010a
        /*024a*/ 	.byte	0x3f
	.zero		1


	//   ....[27]....
        /*024c*/ 	.word	0x000069d0
        /*0250*/ 	.word	0x00000009
        /*0254*/ 	.word	0x00000000
        /*0258*/ 	.short	0x010a
        /*025a*/ 	.byte	0x3f
	.zero		1


	//   ....[28]....
        /*025c*/ 	.word	0x00006a60
        /*0260*/ 	.word	0x00000006
        /*0264*/ 	.word	0x00000000
        /*0268*/ 	.short	0x010a
        /*026a*/ 	.byte	0x3f
	.zero		1


	//   ....[29]....
        /*026c*/ 	.word	0x00006af0
        /*0270*/ 	.word	0x00000003
        /*0274*/ 	.word	0x00000000
        /*0278*/ 	.short	0x010a
        /*027a*/ 	.byte	0x3f
	.zero		1


	//   ....[30]....
        /*027c*/ 	.word	0x00006b50
        /*0280*/ 	.word	0x0000005d
        /*0284*/ 	.word	0xfffffff8
        /*0288*/ 	.short	0x010a
        /*028a*/ 	.byte	0x3f
	.zero		1


	//   ....[31]....
        /*028c*/ 	.word	0x00006ba0
        /*0290*/ 	.word	0x00000003
        /*0294*/ 	.word	0x00000000
        /*0298*/ 	.short	0x010a
        /*029a*/ 	.byte	0x3f
	.zero		1


	//   ....[32]....
        /*029c*/ 	.word	0x00006c00
        /*02a0*/ 	.word	0x00000004
        /*02a4*/ 	.word	0x00000000
        /*02a8*/ 	.short	0x010a
        /*02aa*/ 	.byte	0x3f
	.zero		1


	//   ....[33]....
        /*02ac*/ 	.word	0x00006c50
        /*02b0*/ 	.word	0x0000005d
        /*02b4*/ 	.word	0x00000008
        /*02b8*/ 	.short	0x010a
        /*02ba*/ 	.byte	0x3f
	.zero		1


	//   ....[34]....
        /*02bc*/ 	.word	0x00006d20
        /*02c0*/ 	.word	0x0000000a
        /*02c4*/ 	.word	0x00000020
        /*02c8*/ 	.short	0x010a
        /*02ca*/ 	.byte	0x3f
	.zero		1


	//   ....[35]....
        /*02cc*/ 	.word	0x00006df0
        /*02d0*/ 	.word	0x00000007
        /*02d4*/ 	.word	0x00000000
        /*02d8*/ 	.short	0x010a
        /*02da*/ 	.byte	0x3f
	.zero		1


	//   ....[36]....
        /*02dc*/ 	.word	0x00006e40
        /*02e0*/ 	.word	0x00000009
        /*02e4*/ 	.word	0x00000000
        /*02e8*/ 	.short	0x010a
        /*02ea*/ 	.byte	0x3f
	.zero		1


	//   ....[37]....
        /*02ec*/ 	.word	0x00006e90
        /*02f0*/ 	.word	0x00000006
        /*02f4*/ 	.word	0x00000000
        /*02f8*/ 	.short	0x010a
        /*02fa*/ 	.byte	0x3f
	.zero		1


	//----- nvinfo : EIATTR_NUM_MBARRIERS
	.align		4
.L_35:
        /*02fc*/ 	.byte	0x03, 0x38
        /*02fe*/ 	.short	0x000e


	//----- nvinfo : EIATTR_EXIT_INSTR_OFFSETS
	.align		4
        /*0300*/ 	.byte	0x04, 0x1c
        /*0302*/ 	.short	(.L_37 - .L_36)


	//   ....[0]....
.L_36:
        /*0304*/ 	.word	0x00001240


	//   ....[1]....
        /*0308*/ 	.word	0x000012a0


	//   ....[2]....
        /*030c*/ 	.word	0x00005b50


	//   ....[3]....
        /*0310*/ 	.word	0x00005b80


	//   ....[4]....
        /*0314*/ 	.word	0x00006b40


	//----- nvinfo : EIATTR_MAX_THREADS
	.align		4
.L_37:
        /*0318*/ 	.byte	0x04, 0x05
        /*031a*/ 	.short	(.L_39 - .L_38)
.L_38:
        /*031c*/ 	.word	0x00000180
        /*0320*/ 	.word	0x00000001
        /*0324*/ 	.word	0x00000001


	//----- nvinfo : EIATTR_CRS_STACK_SIZE
	.align		4
.L_39:
        /*0328*/ 	.byte	0x04, 0x1e
        /*032a*/ 	.short	(.L_41 - .L_40)
.L_40:
        /*032c*/ 	.word	0x00000000


	//----- nvinfo : EIATTR_CBANK_PARAM_SIZE
	.align		4
.L_41:
        /*0330*/ 	.byte	0x03, 0x19
        /*0332*/ 	.short	0x0470


	//----- nvinfo : EIATTR_PARAM_CBANK
	.align		4
        /*0334*/ 	.byte	0x04, 0x0a
        /*0336*/ 	.short	(.L_43 - .L_42)
	.align		4
.L_42:
        /*0338*/ 	.word	index@(.nv.constant0._ZN7cutlass13device_kernelINS_4gemm6kernel13GemmUniversalIN4cute5tupleIJiiiiEEENS1_10collective13CollectiveMmaINS1_34MainloopSm90TmaGmmaWarpSpecializedILi4ENS5_IJNS4_1CILi1EEESB_SB_EEENS1_32KernelTmaWarpSpecializedPingpongEEENS5_IJNSA_ILi64EEENSA_ILi128EEESG_EEEaNS5_IJlSB_lEEEaSI_NS4_8TiledMMAINS4_8MMA_AtomIJNS4_4SM904GMMA27MMA_64x128x32_S32S8S8_SS_TNEEEENS4_6LayoutISC_NS5_IJNSA_ILi0EEESQ_SQ_EEEEENS5_IJNS4_10UnderscoreEST_ST_EEEEENS4_13SM90_TMA_LOADENS4_14ComposedLayoutINS4_7SwizzleILi3ELi4ELi3EEENS4_18smem_ptr_flag_bitsILi8EEENSP_INS5_IJNSA_ILi8EEESG_EEENS5_IJSG_SB_EEEEEEEvNS4_8identityESW_S16_vS17_EENS_8epilogue10collective6detail29Sm90TmaWarpSpecializedAdapterINS1A_15DefaultEpilogueIaSI_SI_NS19_6thread17LinearCombinationIaLi1EiiLNS1E_9ScaleType4KindE0ELNS_15FloatRoundStyleE2EaEENS1_15EpilogueDefaultEEEEEvvEEEEvNT_6ParamsE)
        /*033c*/ 	.short	0x0210
        /*033e*/ 	.short	0x0470


	//----- nvinfo : EIATTR_SW_WAR
	.align		4
.L_43:
        /*0340*/ 	.byte	0x04, 0x36
        /*0342*/ 	.short	(.L_45 - .L_44)
.L_44:
        /*0344*/ 	.word	0x00000008
.L_45:


//--------------------- .nv.callgraph             --------------------------
	.section	.nv.callgraph,"",@"SHT_CUDA_CALLGRAPH"
	.align	4
	.sectionentsize	8
	.align		4
        /*0000*/ 	.word	0x00000000
	.align		4
        /*0004*/ 	.word	0xffffffff
	.align		4
        /*0008*/ 	.word	index@(_ZN7cutlass13device_kernelINS_4gemm6kernel13GemmUniversalIN4cute5tupleIJiiiiEEENS1_10collective13CollectiveMmaINS1_34MainloopSm90TmaGmmaWarpSpecializedILi4ENS5_IJNS4_1CILi1EEESB_SB_EEENS1_32KernelTmaWarpSpecializedPingpongEEENS5_IJNSA_ILi64EEENSA_ILi128EEESG_EEEaNS5_IJlSB_lEEEaSI_NS4_8TiledMMAINS4_8MMA_AtomIJNS4_4SM904GMMA27MMA_64x128x32_S32S8S8_SS_TNEEEENS4_6LayoutISC_NS5_IJNSA_ILi0EEESQ_SQ_EEEEENS5_IJNS4_10UnderscoreEST_ST_EEEEENS4_13SM90_TMA_LOADENS4_14ComposedLayoutINS4_7SwizzleILi3ELi4ELi3EEENS4_18smem_ptr_flag_bitsILi8EEENSP_INS5_IJNSA_ILi8EEESG_EEENS5_IJSG_SB_EEEEEEEvNS4_8identityESW_S16_vS17_EENS_8epilogue10collective6detail29Sm90TmaWarpSpecializedAdapterINS1A_15DefaultEpilogueIaSI_SI_NS19_6thread17LinearCombinationIaLi1EiiLNS1E_9ScaleType4KindE0ELNS_15FloatRoundStyleE2EaEENS1_15EpilogueDefaultEEEEEvvEEEEvNT_6ParamsE)
	.align		4
        /*000c*/ 	.word	index@(__assertfail)
	.align		4
        /*0010*/ 	.word	0x00000000
	.align		4
        /*0014*/ 	.word	0xfffffffe
	.align		4
        /*0018*/ 	.word	0x00000000
	.align		4
        /*001c*/ 	.word	0xfffffffd
	.align		4
        /*0020*/ 	.word	0x00000000
	.align		4
        /*0024*/ 	.word	0xfffffffc


//--------------------- .nv.constant4             --------------------------
	.section	.nv.constant4,"a",@progbits
	.align	8
	.align		8
.nv.constant4:
        /*0000*/ 	.dword	__assertfail
	.align		8
        /*0008*/ 	.dword	__unnamed_1
	.align		8
        /*0010*/ 	.dword	_ZN40_INTERNAL_36835796_4_k_cu_b2a4de40_224684cuda3std3__45__cpo5beginE
	.align		8
        /*0018*/ 	.dword	_ZN40_INTERNAL_36835796_4_k_cu_b2a4de40_224684cuda3std3__45__cpo3endE
	.align		8
        /*0020*/ 	.dword	_ZN40_INTERNAL_36835796_4_k_cu_b2a4de40_224684cuda3std3__45__cpo6cbeginE
	.align		8
        /*0028*/ 	.dword	_ZN40_INTERNAL_36835796_4_k_cu_b2a4de40_224684cuda3std3__45__cpo4cendE
	.align		8
        /*0030*/ 	.dword	_ZN40_INTERNAL_36835796_4_k_cu_b2a4de40_224684cuda3std3__442_GLOBAL__N__36835796_4_k_cu_b2a4de40_224686ignoreE
	.align		8
        /*0038*/ 	.dword	_ZN40_INTERNAL_36835796_4_k_cu_b2a4de40_224684cuda3std3__419piecewise_constructE
	.align		8
        /*0040*/ 	.dword	_ZN40_INTERNAL_36835796_4_k_cu_b2a4de40_224684cuda3std3__48in_placeE
	.align		8
        /*0048*/ 	.dword	_ZN40_INTERNAL_36835796_4_k_cu_b2a4de40_224684cuda3std6ranges3__45__cpo4swapE
	.align		8
        /*0050*/ 	.dword	_ZN40_INTERNAL_36835796_4_k_cu_b2a4de40_224684cuda3std6ranges3__45__cpo9iter_moveE
	.align		8
        /*0058*/ 	.dword	_ZN40_INTERNAL_36835796_4_k_cu_b2a4de40_224684cute7productE
	.align		8
        /*0060*/ 	.dword	_ZN40_INTERNAL_36835796_4_k_cu_b2a4de40_224684cute1_E
	.align		8
        /*0068*/ 	.dword	$str$22
	.align		8
        /*0070*/ 	.dword	$str$23


//--------------------- .text._ZN7cutlass13device_kernelINS_4gemm6kernel13GemmUniversalIN4cute5tupleIJiiiiEEENS1_10collective13CollectiveMmaINS1_34MainloopSm90TmaGmmaWarpSpecializedILi4ENS5_IJNS4_1CILi1EEESB_SB_EEENS1_32KernelTmaWarpSpecializedPingpongEEENS5_IJNSA_ILi64EEENSA_ILi128EEESG_EEEaNS5_IJlSB_lEEEaSI_NS4_8TiledMMAINS4_8MMA_AtomIJNS4_4SM904GMMA27MMA_64x128x32_S32S8S8_SS_TNEEEENS4_6LayoutISC_NS5_IJNSA_ILi0EEESQ_SQ_EEEEENS5_IJNS4_10UnderscoreEST_ST_EEEEENS4_13SM90_TMA_LOADENS4_14ComposedLayoutINS4_7SwizzleILi3ELi4ELi3EEENS4_18smem_ptr_flag_bitsILi8EEENSP_INS5_IJNSA_ILi8EEESG_EEENS5_IJSG_SB_EEEEEEEvNS4_8identityESW_S16_vS17_EENS_8epilogue10collective6detail29Sm90TmaWarpSpecializedAdapterINS1A_15DefaultEpilogueIaSI_SI_NS19_6thread17LinearCombinationIaLi1EiiLNS1E_9ScaleType4KindE0ELNS_15FloatRoundStyleE2EaEENS1_15EpilogueDefaultEEEEEvvEEEEvNT_6ParamsE --------------------------
	.section	.text._ZN7cutlass13device_kernelINS_4gemm6kernel13GemmUniversalIN4cute5tupleIJiiiiEEENS1_10collective13CollectiveMmaINS1_34MainloopSm90TmaGmmaWarpSpecializedILi4ENS5_IJNS4_1CILi1EEESB_SB_EEENS1_32KernelTmaWarpSpecializedPingpongEEENS5_IJNSA_ILi64EEENSA_ILi128EEESG_EEEaNS5_IJlSB_lEEEaSI_NS4_8TiledMMAINS4_8MMA_AtomIJNS4_4SM904GMMA27MMA_64x128x32_S32S8S8_SS_TNEEEENS4_6LayoutISC_NS5_IJNSA_ILi0EEESQ_SQ_EEEEENS5_IJNS4_10UnderscoreEST_ST_EEEEENS4_13SM90_TMA_LOADENS4_14ComposedLayoutINS4_7SwizzleILi3ELi4ELi3EEENS4_18smem_ptr_flag_bitsILi8EEENSP_INS5_IJNSA_ILi8EEESG_EEENS5_IJSG_SB_EEEEEEEvNS4_8identityESW_S16_vS17_EENS_8epilogue10collective6detail29Sm90TmaWarpSpecializedAdapterINS1A_15DefaultEpilogueIaSI_SI_NS19_6thread17LinearCombinationIaLi1EiiLNS1E_9ScaleType4KindE0ELNS_15FloatRoundStyleE2EaEENS1_15EpilogueDefaultEEEEEvvEEEEvNT_6ParamsE,"ax",@progbits
	.align	128
.text._ZN7cutlass13device_kernelINS_4gemm6kernel13GemmUniversalIN4cute5tupleIJiiiiEEENS1_10collective13CollectiveMmaINS1_34MainloopSm90TmaGmmaWarpSpecializedILi4ENS5_IJNS4_1CILi1EEESB_SB_EEENS1_32KernelTmaWarpSpecializedPingpongEEENS5_IJNSA_ILi64EEENSA_ILi128EEESG_EEEaNS5_IJlSB_lEEEaSI_NS4_8TiledMMAINS4_8MMA_AtomIJNS4_4SM904GMMA27MMA_64x128x32_S32S8S8_SS_TNEEEENS4_6LayoutISC_NS5_IJNSA_ILi0EEESQ_SQ_EEEEENS5_IJNS4_10UnderscoreEST_ST_EEEEENS4_13SM90_TMA_LOADENS4_14ComposedLayoutINS4_7SwizzleILi3ELi4ELi3EEENS4_18smem_ptr_flag_bitsILi8EEENSP_INS5_IJNSA_ILi8EEESG_EEENS5_IJSG_SB_EEEEEEEvNS4_8identityESW_S16_vS17_EENS_8epilogue10collective6detail29Sm90TmaWarpSpecializedAdapterINS1A_15DefaultEpilogueIaSI_SI_NS19_6thread17LinearCombinationIaLi1EiiLNS1E_9ScaleType4KindE0ELNS_15FloatRoundStyleE2EaEENS1_15EpilogueDefaultEEEEEvvEEEEvNT_6ParamsE:
        .type           _ZN7cutlass13device_kernelINS_4gemm6kernel13GemmUniversalIN4cute5tupleIJiiiiEEENS1_10collective13CollectiveMmaINS1_34MainloopSm90TmaGmmaWarpSpecializedILi4ENS5_IJNS4_1CILi1EEESB_SB_EEENS1_32KernelTmaWarpSpecializedPingpongEEENS5_IJNSA_ILi64EEENSA_ILi128EEESG_EEEaNS5_IJlSB_lEEEaSI_NS4_8TiledMMAINS4_8MMA_AtomIJNS4_4SM904GMMA27MMA_64x128x32_S32S8S8_SS_TNEEEENS4_6LayoutISC_NS5_IJNSA_ILi0EEESQ_SQ_EEEEENS5_IJNS4_10UnderscoreEST_ST_EEEEENS4_13SM90_TMA_LOADENS4_14ComposedLayoutINS4_7SwizzleILi3ELi4ELi3EEENS4_18smem_ptr_flag_bitsILi8EEENSP_INS5_IJNSA_ILi8EEESG_EEENS5_IJSG_SB_EEEEEEEvNS4_8identityESW_S16_vS17_EENS_8epilogue10collective6detail29Sm90TmaWarpSpecializedAdapterINS1A_15DefaultEpilogueIaSI_SI_NS19_6thread17LinearCombinationIaLi1EiiLNS1E_9ScaleType4KindE0ELNS_15FloatRoundStyleE2EaEENS1_15EpilogueDefaultEEEEEvvEEEEvNT_6ParamsE,@function
        .size           _ZN7cutlass13device_kernelINS_4gemm6kernel13GemmUniversalIN4cute5tupleIJiiiiEEENS1_10collective13CollectiveMmaINS1_34MainloopSm90TmaGmmaWarpSpecializedILi4ENS5_IJNS4_1CILi1EEESB_SB_EEENS1_32KernelTmaWarpSpecializedPingpongEEENS5_IJNSA_ILi64EEENSA_ILi128EEESG_EEEaNS5_IJlSB_lEEEaSI_NS4_8TiledMMAINS4_8MMA_AtomIJNS4_4SM904GMMA27MMA_64x128x32_S32S8S8_SS_TNEEEENS4_6LayoutISC_NS5_IJNSA_ILi0EEESQ_SQ_EEEEENS5_IJNS4_10UnderscoreEST_ST_EEEEENS4_13SM90_TMA_LOADENS4_14ComposedLayoutINS4_7SwizzleILi3ELi4ELi3EEENS4_18smem_ptr_flag_bitsILi8EEENSP_INS5_IJNSA_ILi8EEESG_EEENS5_IJSG_SB_EEEEEEEvNS4_8identityESW_S16_vS17_EENS_8epilogue10collective6detail29Sm90TmaWarpSpecializedAdapterINS1A_15DefaultEpilogueIaSI_SI_NS19_6thread17LinearCombinationIaLi1EiiLNS1E_9ScaleType4KindE0ELNS_15FloatRoundStyleE2EaEENS1_15EpilogueDefaultEEEEEvvEEEEvNT_6ParamsE,(.L_x_200 - _ZN7cutlass13device_kernelINS_4gemm6kernel13GemmUniversalIN4cute5tupleIJiiiiEEENS1_10collective13CollectiveMmaINS1_34MainloopSm90TmaGmmaWarpSpecializedILi4ENS5_IJNS4_1CILi1EEESB_SB_EEENS1_32KernelTmaWarpSpecializedPingpongEEENS5_IJNSA_ILi64EEENSA_ILi128EEESG_EEEaNS5_IJlSB_lEEEaSI_NS4_8TiledMMAINS4_8MMA_AtomIJNS4_4SM904GMMA27MMA_64x128x32_S32S8S8_SS_TNEEEENS4_6LayoutISC_NS5_IJNSA_ILi0EEESQ_SQ_EEEEENS5_IJNS4_10UnderscoreEST_ST_EEEEENS4_13SM90_TMA_LOADENS4_14ComposedLayoutINS4_7SwizzleILi3ELi4ELi3EEENS4_18smem_ptr_flag_bitsILi8EEENSP_INS5_IJNSA_ILi8EEESG_EEENS5_IJSG_SB_EEEEEEEvNS4_8identityESW_S16_vS17_EENS_8epilogue10collective6detail29Sm90TmaWarpSpecializedAdapterINS1A_15DefaultEpilogueIaSI_SI_NS19_6thread17LinearCombinationIaLi1EiiLNS1E_9ScaleType4KindE0ELNS_15FloatRoundStyleE2EaEENS1_15EpilogueDefaultEEEEEvvEEEEvNT_6ParamsE)
        .other          _ZN7cutlass13device_kernelINS_4gemm6kernel13GemmUniversalIN4cute5tupleIJiiiiEEENS1_10collective13CollectiveMmaINS1_34MainloopSm90TmaGmmaWarpSpecializedILi4ENS5_IJNS4_1CILi1EEESB_SB_EEENS1_32KernelTmaWarpSpecializedPingpongEEENS5_IJNSA_ILi64EEENSA_ILi128EEESG_EEEaNS5_IJlSB_lEEEaSI_NS4_8TiledMMAINS4_8MMA_AtomIJNS4_4SM904GMMA27MMA_64x128x32_S32S8S8_SS_TNEEEENS4_6LayoutISC_NS5_IJNSA_ILi0EEESQ_SQ_EEEEENS5_IJNS4_10UnderscoreEST_ST_EEEEENS4_13SM90_TMA_LOADENS4_14ComposedLayoutINS4_7SwizzleILi3ELi4ELi3EEENS4_18smem_ptr_flag_bitsILi8EEENSP_INS5_IJNSA_ILi8EEESG_EEENS5_IJSG_SB_EEEEEEEvNS4_8identityESW_S16_vS17_EENS_8epilogue10collective6detail29Sm90TmaWarpSpecializedAdapterINS1A_15DefaultEpilogueIaSI_SI_NS19_6thread17LinearCombinationIaLi1EiiLNS1E_9ScaleType4KindE0ELNS_15FloatRoundStyleE2EaEENS1_15EpilogueDefaultEEEEEvvEEEEvNT_6ParamsE,@"STO_CUDA_ENTRY STV_DEFAULT"
_ZN7cutlass13device_kernelINS_4gemm6kernel13GemmUniversalIN4cute5tupleIJiiiiEEENS1_10collective13CollectiveMmaINS1_34MainloopSm90TmaGmmaWarpSpecializedILi4ENS5_IJNS4_1CILi1EEESB_SB_EEENS1_32KernelTmaWarpSpecializedPingpongEEENS5_IJNSA_ILi64EEENSA_ILi128EEESG_EEEaNS5_IJlSB_lEEEaSI_NS4_8TiledMMAINS4_8MMA_AtomIJNS4_4SM904GMMA27MMA_64x128x32_S32S8S8_SS_TNEEEENS4_6LayoutISC_NS5_IJNSA_ILi0EEESQ_SQ_EEEEENS5_IJNS4_10UnderscoreEST_ST_EEEEENS4_13SM90_TMA_LOADENS4_14ComposedLayoutINS4_7SwizzleILi3ELi4ELi3EEENS4_18smem_ptr_flag_bitsILi8EEENSP_INS5_IJNSA_ILi8EEESG_EEENS5_IJSG_SB_EEEEEEEvNS4_8identityESW_S16_vS17_EENS_8epilogue10collective6detail29Sm90TmaWarpSpecializedAdapterINS1A_15DefaultEpilogueIaSI_SI_NS19_6thread17LinearCombinationIaLi1EiiLNS1E_9ScaleType4KindE0ELNS_15FloatRoundStyleE2EaEENS1_15EpilogueDefaultEEEEEvvEEEEvNT_6ParamsE:
[----:B------:R-:W0:Y:S01]  /*0000*/  LDC R1, c[0x0][0x28] ;  /* 0x00000a00ff017b82 */ /* 0x000e220000000800 */
[----:B------:R-:W1:Y:S01]  /*0010*/  S2R R4, SR_TID.X ;  /* 0x0000000000047919 */ /* 0x000e620000002100 */
[----:B------:R-:W-:Y:S01]  /*0020*/  ELECT P0, URZ, PT ;  /* 0x00000000003f782f */ /* 0x000fe20003800000 */
[----:B------:R-:W-:Y:S01]  /*0030*/  BSSY B0, `(.L_x_0) ;  /* 0x0000014000007945 */ /* 0x000fe20003800000 */
[----:B-1----:R-:W-:-:S05]  /*0040*/  SHF.R.U32.HI R0, RZ, 0x5, R4 ;  /* 0x00000005ff007819 */ /* 0x002fca0000011604 */
[----:B------:R-:W1:Y:S02]  /*0050*/  SHFL.IDX PT, R2, R0, RZ, 0x1f ;  /* 0x00001fff00027589 */ /* 0x000e6400000e0000 */
[----:B-1----:R-:W-:Y:S02]  /*0060*/  R2UR UR8, R2 ;  /* 0x00000000020872ca */ /* 0x002fe400000e0000 */
[----:B------:R-:W-:-:S05]  /*0070*/  SHF.R.U32.HI R2, RZ, 0x7, R4 ;  /* 0x00000007ff027819 */ /* 0x000fca0000011604 */
[----:B------:R1:W2:Y:S06]  /*0080*/  SHFL.IDX PT, R3, R2, RZ, 0x1f ;  /* 0x00001fff02037589 */ /* 0x0002ac00000e0000 */
[----:B------:R-:W-:Y:S02]  /*0090*/  USHF.R.S32.HI UR4, URZ, 0x1f, UR8 ;  /* 0x0000001f3f047899 */ /* 0x000fe40008011408 */
[----:B------:R-:W-:Y:S02]  /*00a0*/  ISETP.NE.OR P0, PT, RZ, UR8, !P0 ;  /* 0x00000008ff007c0c */ /* 0x000fe4000c705670 */
[----:B------:R-:W-:-:S04]  /*00b0*/  ULEA.HI UR4, UR4, UR8, URZ, 0x2 ;  /* 0x0000000804047291 */ /* 0x000fc8000f8f103f */
[----:B------:R-:W-:-:S04]  /*00c0*/  ULOP3.LUT UR4, UR4, 0xfffffffc, URZ, 0xc0, !UPT ;  /* 0xfffffffc04047892 */ /* 0x000fc8000f8ec03f */
[----:B------:R-:W-:-:S03]  /*00d0*/  UIADD3 UR8, UR8, -UR4, URZ ;  /* 0x8000000408087290 */ /* 0x000fc6000fffe03f */
[----:B01----:R-:W-:Y:S09]  /*00e0*/  @P0 BRA `(.L_x_1) ;  /* 0x0000000000200947 */ /* 0x003ff20003800000 */
[----:B------:R-:W-:Y:S02]  /*00f0*/  ULDC.64 UR4, c[0x0][0x198] ;  /* 0x0000660000047ab9 */ /* 0x000fe40000000a00 */
[----:B------:R-:W-:Y:S02]  /*0100*/  UIADD3 UR6, UP0, UR4, 0xf0, URZ ;  /* 0x000000f004067890 */ /* 0x000fe4000ff1e03f */
[----:B------:R-:W-:Y:S02]  /*0110*/  UIADD3 UR4, UP1, UR4, 0x1f0, URZ ;  /* 0x000001f004047890 */ /* 0x000fe4000ff3e03f */
[----:B------:R-:W-:Y:S02]  /*0120*/  UIADD3.X UR7, URZ, UR5, URZ, UP0, !UPT ;  /* 0x000000053f077290 */ /* 0x000fe400087fe43f */
[----:B------:R-:W-:-:S07]  /*0130*/  UIADD3.X UR5, URZ, UR5, URZ, UP1, !UPT ;  /* 0x000000053f057290 */ /* 0x000fce0008ffe43f */
[----:B------:R0:W-:Y:S02]  /*0140*/  UTMACCTL.PF [UR6] ;  /* 0x00000000060079b9 */ /* 0x0001e40008040000 */
[----:B------:R0:W-:Y:S02]  /*0150*/  UTMACCTL.PF [UR4] ;  /* 0x00000000040079b9 */ /* 0x0001e40008040000 */
[----:B0-----:R-:W-:Y:S01]  /*0160*/  NOP ;  /* 0x0000000000007918 */ /* 0x001fe20000000000 */
.L_x_1:
[----:B------:R-:W-:Y:S05]  /*0170*/  BSYNC B0 ;  /* 0x0000000000007941 */ /* 0x000fea0003800000 */
.L_x_0:
[----:B------:R-:W0:Y:S01]  /*0180*/  SHFL.IDX PT, R5, R0, RZ, 0x1f ;  /* 0x00001fff00057589 */ /* 0x000e2200000e0000 */
[----:B--2---:R-:W-:Y:S01]  /*0190*/  R2UR UR15, R3 ;  /* 0x00000000030f72ca */ /* 0x004fe200000e0000 */
[----:B------:R-:W-:-:S04]  /*01a0*/  UISETP.NE.AND UP0, UPT, UR8, 0x3, UPT ;  /* 0x000000030800788c */ /* 0x000fc8000bf05270 */
[----:B------:R-:W-:-:S08]  /*01b0*/  UISETP.EQ.OR UP0, UPT, UR8, URZ, !UP0 ;  /* 0x0000003f0800728c */ /* 0x000fd0000c702670 */
[----:B------:R-:W-:Y:S02]  /*01c0*/  UIADD3 UR18, UR15, -0x1, URZ ;  /* 0xffffffff0f127890 */ /* 0x000fe4000fffe03f */
[----:B------:R-:W-:Y:S02]  /*01d0*/  UISETP.EQ.AND UP0, UPT, UR15, URZ, UP0 ;  /* 0x0000003f0f00728c */ /* 0x000fe40008702270 */
[----:B------:R-:W-:Y:S02]  /*01e0*/  UISETP.GE.U32.AND UP1, UPT, UR18, 0x2, UPT ;  /* 0x000000021200788c */ /* 0x000fe4000bf26070 */
[----:B------:R-:W-:Y:S01]  /*01f0*/  USEL UR36, URZ, 0x1, !UP0 ;  /* 0x000000013f247887 */ /* 0x000fe2000c000000 */
[----:B0-----:R-:W-:-:S03]  /*0200*/  ISETP.NE.AND P0, PT, R5, RZ, PT ;  /* 0x000000ff0500720c */ /* 0x001fc60003f05270 */
[----:B------:R-:W-:-:S10]  /*0210*/  USEL UR36, UR36, 0x2, UP1 ;  /* 0x0000000224247887 */ /* 0x000fd40008800000 */
[----:B------:R-:W-:Y:S05]  /*0220*/  @P0 BRA `(.L_x_2) ;  /* 0x0000000000580947 */ /* 0x000fea0003800000 */
[----:B------:R-:W0:Y:S01]  /*0230*/  S2UR UR9, SR_CgaCtaId ;  /* 0x00000000000979c3 */ /* 0x000e220000008800 */
[----:B------:R-:W-:Y:S01]  /*0240*/  UMOV UR4, 0x400 ;  /* 0x0000040000047882 */ /* 0x000fe20000000000 */
[----:B------:R-:W-:Y:S01]  /*0250*/  UMOV UR5, 0x1 ;  /* 0x0000000100057882 */ /* 0x000fe20000000000 */
[----:B------:R-:W-:Y:S01]  /*0260*/  UMOV UR6, 0x80 ;  /* 0x0000008000067882 */ /* 0x000fe20000000000 */
[----:B------:R-:W-:Y:S01]  /*0270*/  ELECT P0, URZ, PT ;  /* 0x00000000003f782f */ /* 0x000fe20003800000 */
[----:B------:R-:W-:-:S04]  /*0280*/  UIADD3 UR6, -UR6, 0x100000, URZ ;  /* 0x0010000006067890 */ /* 0x000fc8000fffe13f */
[----:B------:R-:W-:Y:S02]  /*0290*/  USHF.L.U32 UR7, UR6, 0xb, URZ ;  /* 0x0000000b06077899 */ /* 0x000fe4000800063f */
[----:B------:R-:W-:Y:S02]  /*02a0*/  USHF.L.U32 UR6, UR6, 0x1, URZ ;  /* 0x0000000106067899 */ /* 0x000fe4000800063f */
[----:B0-----:R-:W-:Y:S02]  /*02b0*/  ULEA UR9, UR9, UR4, 0x18 ;  /* 0x0000000409097291 */ /* 0x001fe4000f8ec03f */
[----:B------:R-:W-:-:S04]  /*02c0*/  UIADD3 UR4, -UR5, 0x100000, URZ ;  /* 0x0010000005047890 */ /* 0x000fc8000fffe13f */
[----:B------:R-:W-:Y:S02]  /*02d0*/  USHF.L.U32 UR5, UR4, 0xb, URZ ;  /* 0x0000000b04057899 */ /* 0x000fe4000800063f */
[----:B------:R-:W-:Y:S01]  /*02e0*/  USHF.L.U32 UR4, UR4, 0x1, URZ ;  /* 0x0000000104047899 */ /* 0x000fe2000800063f */
[----:B------:R-:W0:Y:S11]  /*02f0*/  FENCE.VIEW.ASYNC.S ;  /* 0x00000000000073c6 */ /* 0x000e360000000000 */
[----:B0-----:R0:W1:Y:S01]  /*0300*/  SYNCS.EXCH.64 URZ, [UR9], UR4 ;  /* 0x00000004093f75b2 */ /* 0x0010620008000100 */
[----:B------:R0:W2:Y:S01]  /*0310*/  SYNCS.EXCH.64 URZ, [UR9+0x20], UR6 ;  /* 0x00002006093f75b2 */ /* 0x0000a20008000100 */
[----:B------:R0:W3:Y:S01]  /*0320*/  SYNCS.EXCH.64 URZ, [UR9+0x8], UR4 ;  /* 0x00000804093f75b2 */ /* 0x0000e20008000100 */
[----:B------:R0:W4:Y:S01]  /*0330*/  SYNCS.EXCH.64 URZ, [UR9+0x28], UR6 ;  /* 0x00002806093f75b2 */ /* 0x0001220008000100 */
[----:B------:R0:W0:Y:S01]  /*0340*/  SYNCS.EXCH.64 URZ, [UR9+0x10], UR4 ;  /* 0x00001004093f75b2 */ /* 0x0000220008000100 */
[----:B------:R0:W0:Y:S01]  /*0350*/  SYNCS.EXCH.64 URZ, [UR9+0x30], UR6 ;  /* 0x00003006093f75b2 */ /* 0x0000220008000100 */
[----:B------:R0:W0:Y:S01]  /*0360*/  SYNCS.EXCH.64 URZ, [UR9+0x18], UR4 ;  /* 0x00001804093f75b2 */ /* 0x0000220008000100 */
[----:B------:R0:W0:Y:S01]  /*0370*/  SYNCS.EXCH.64 URZ, [UR9+0x38], UR6 ;  /* 0x00003806093f75b2 */ /* 0x0000220008000100 */
[----:B------:R-:W-:Y:S01]  /*0380*/  NOP ;  /* 0x0000000000007918 */ /* 0x000fe20000000000 */
.L_x_2:
[----:B------:R-:W5:Y:S01]  /*0390*/  SHFL.IDX PT, R5, R0, RZ, 0x1f ;  /* 0x00001fff00057589 */ /* 0x000f6200000e0000 */
[----:B------:R-:W-:Y:S01]  /*03a0*/  ELECT P0, URZ, PT ;  /* 0x00000000003f782f */ /* 0x000fe20003800000 */
[----:B------:R-:W-:Y:S01]  /*03b0*/  NOP ;  /* 0x0000000000007918 */ /* 0x000fe20000000000 */
[----:B------:R-:W-:Y:S01]  /*03c0*/  ELECT P1, URZ, PT ;  /* 0x00000000003f782f */ /* 0x000fe20003820000 */
[----:B------:R-:W1:Y:S01]  /*03d0*/  SHFL.IDX PT, R3, R0, RZ, 0x1f ;  /* 0x00001fff00037589 */ /* 0x000e6200000e0000 */
[----:B0-----:R-:W-:Y:S01]  /*03e0*/  UMOV UR4, 0x20 ;  /* 0x0000002000047882 */ /* 0x001fe20000000000 */
[----:B------:R-:W-:Y:S01]  /*03f0*/  UMOV UR12, 0x80 ;  /* 0x00000080000c7882 */ /* 0x000fe20000000000 */
[----:B------:R-:W-:Y:S01]  /*0400*/  NOP ;  /* 0x0000000000007918 */ /* 0x000fe20000000000 */
[----:B------:R0:W0:Y:S01]  /*0410*/  SHFL.IDX PT, R93, R2, RZ, 0x1f ;  /* 0x00001fff025d7589 */ /* 0x00002200000e0000 */
[----:B------:R-:W-:Y:S01]  /*0420*/  ULDC.64 UR52, c[0x0][0x208] ;  /* 0x0000820000347ab9 */ /* 0x000fe20000000a00 */
[----:B-----5:R-:W-:-:S02]  /*0430*/  ISETP.NE.OR P0, PT, R5, RZ, !P0 ;  /* 0x000000ff0500720c */ /* 0x020fc40004705670 */
[----:B-1----:R-:W-:Y:S02]  /*0440*/  ISETP.NE.OR P1, PT, R3, RZ, !P1 ;  /* 0x000000ff0300720c */ /* 0x002fe40004f25670 */
[----:B------:R-:W-:-:S04]  /*0450*/  SHF.R.S32.HI R3, RZ, 0x1f, R4 ;  /* 0x0000001fff037819 */ /* 0x000fc80000011404 */
[----:B------:R-:W-:-:S05]  /*0460*/  LEA.HI R3, R3, R4, RZ, 0x7 ;  /* 0x0000000403037211 */ /* 0x000fca00078f38ff */
[----:B------:R-:W-:Y:S01]  /*0470*/  VOTEU.ALL UP0, P0 ;  /* 0x00000000003f7886 */ /* 0x000fe20000000000 */
[----:B------:R-:W-:Y:S01]  /*0480*/  LOP3.LUT R3, R3, 0xffffff80, RZ, 0xc0, !PT ;  /* 0xffffff8003037812 */ /* 0x000fe200078ec0ff */
[----:B------:R-:W-:-:S03]  /*0490*/  VOTEU.ALL UP1, P1 ;  /* 0x00000000003f7886 */ /* 0x000fc60000820000 */
[----:B------:R-:W1:Y:S01]  /*04a0*/  @!UP0 S2UR UR7, SR_CgaCtaId ;  /* 0x00000000000789c3 */ /* 0x000e620000008800 */
[----:B------:R-:W-:Y:S01]  /*04b0*/  @!UP0 UMOV UR6, 0x400 ;  /* 0x0000040000068882 */ /* 0x000fe20000000000 */
[----:B------:R-:W-:-:S04]  /*04c0*/  @!UP0 UIADD3 UR4, -UR4, 0x100000, URZ ;  /* 0x0010000004048890 */ /* 0x000fc8000fffe13f */
[----:B------:R-:W-:Y:S02]  /*04d0*/  @!UP0 USHF.L.U32 UR5, UR4, 0xb, URZ ;  /* 0x0000000b04058899 */ /* 0x000fe4000800063f */
[----:B------:R-:W-:Y:S01]  /*04e0*/  @!UP0 USHF.L.U32 UR4, UR4, 0x1, URZ ;  /* 0x0000000104048899 */ /* 0x000fe2000800063f */
[----:B------:R-:W-:Y:S01]  /*04f0*/  IMAD.IADD R3, R4, 0x1, -R3 ;  /* 0x0000000104037824 */ /* 0x000fe200078e0a03 */
[----:B------:R-:W-:Y:S01]  /*0500*/  @!UP1 UMOV UR10, 0x400 ;  /* 0x00000400000a9882 */ /* 0x000fe20000000000 */
[----:B------:R-:W-:Y:S01]  /*0510*/  VOTEU.ALL UP2, P1 ;  /* 0x00000000003f7886 */ /* 0x000fe20000840000 */
[----:B------:R-:W-:Y:S01]  /*0520*/  VOTEU.ALL UP3, P1 ;  /* 0x00000000003f7886 */ /* 0x000fe20000860000 */
[----:B------:R-:W-:Y:S01]  /*0530*/  VOTEU.ALL UP4, P1 ;  /* 0x00000000003f7886 */ /* 0x000fe20000880000 */
[----:B------:R-:W5:Y:S01]  /*0540*/  @!UP1 S2UR UR11, SR_CgaCtaId ;  /* 0x00000000000b99c3 */ /* 0x000f620000008800 */
[----:B------:R-:W-:Y:S01]  /*0550*/  VOTEU.ALL UP5, P1 ;  /* 0x00000000003f7886 */ /* 0x000fe200008a0000 */
[----:B------:R-:W-:Y:S01]  /*0560*/  ISETP.NE.AND P1, PT, RZ, UR15, PT ;  /* 0x0000000fff007c0c */ /* 0x000fe2000bf25270 */
[----:B-1----:R-:W-:-:S02]  /*0570*/  @!UP0 ULEA UR9, UR7, UR6, 0x18 ;  /* 0x0000000607098291 */ /* 0x002fc4000f8ec03f */
[----:B------:R-:W-:-:S04]  /*0580*/  @!UP1 UIADD3 UR6, -UR12, 0x100000, URZ ;  /* 0x001000000c069890 */ /* 0x000fc8000fffe13f */
[----:B------:R-:W-:Y:S02]  /*0590*/  @!UP1 USHF.L.U32 UR7, UR6, 0xb, URZ ;  /* 0x0000000b06079899 */ /* 0x000fe4000800063f */
[----:B------:R-:W-:Y:S01]  /*05a0*/  @!UP1 USHF.L.U32 UR6, UR6, 0x1, URZ ;  /* 0x0000000106069899 */ /* 0x000fe2000800063f */
[----:B------:R-:W-:Y:S01]  /*05b0*/  VOTEU.ALL UP0, P0 ;  /* 0x00000000003f7886 */ /* 0x000fe20000000000 */
[----:B-----5:R-:W-:Y:S01]  /*05c0*/  @!UP1 ULEA UR10, UR11, UR10, 0x18 ;  /* 0x0000000a0b0a9291 */ /* 0x020fe2000f8ec03f */
[----:B------:R-:W-:Y:S01]  /*05d0*/  VOTEU.ALL UP1, P0 ;  /* 0x00000000003f7886 */ /* 0x000fe20000020000 */
[----:B------:R-:W1:Y:S02]  /*05e0*/  FENCE.VIEW.ASYNC.S ;  /* 0x00000000000073c6 */ /* 0x000e640000000000 */
[----:B-1----:R-:W2:Y:S02]  /*05f0*/  @!UP0 SYNCS.EXCH.64 URZ, [UR9+0x70], UR4 ;  /* 0x00007004093f85b2 */ /* 0x002ea40008000100 */
[----:B------:R1:W2:Y:S01]  /*0600*/  @!UP1 SYNCS.EXCH.64 URZ, [UR9+0x78], UR4 ;  /* 0x00007804093f95b2 */ /* 0x0002a20008000100 */
[----:B------:R-:W-:Y:S01]  /*0610*/  NOP ;  /* 0x0000000000007918 */ /* 0x000fe20000000000 */
[----:B-1----:R-:W-:-:S02]  /*0620*/  ULDC.64 UR4, c[0x0][0x598] ;  /* 0x0001660000047ab9 */ /* 0x002fc40000000a00 */
[----:B------:R-:W-:Y:S02]  /*0630*/  ISETP.NE.U32.AND P0, PT, RZ, UR4, PT ;  /* 0x00000004ff007c0c */ /* 0x000fe4000bf05070 */
[----:B------:R1:W2:Y:S02]  /*0640*/  @!UP2 SYNCS.EXCH.64 URZ, [UR10+0x50], UR6 ;  /* 0x000050060a3fa5b2 */ /* 0x0002a40008000100 */
[----:B------:R-:W-:Y:S01]  /*0650*/  ISETP.NE.AND.EX P0, PT, RZ, UR5, PT, P0 ;  /* 0x00000005ff007c0c */ /* 0x000fe2000bf05300 */
[----:B------:R1:W2:Y:S01]  /*0660*/  @!UP3 SYNCS.EXCH.64 URZ, [UR10+0x58], UR6 ;  /* 0x000058060a3fb5b2 */ /* 0x0002a20008000100 */
[----:B------:R1:W2:Y:S01]  /*0670*/  @!UP4 SYNCS.EXCH.64 URZ, [UR10+0x60], UR6 ;  /* 0x000060060a3fc5b2 */ /* 0x0002a20008000100 */
[----:B------:R1:W2:Y:S01]  /*0680*/  @!UP5 SYNCS.EXCH.64 URZ, [UR10+0x68], UR6 ;  /* 0x000068060a3fd5b2 */ /* 0x0002a20008000100 */
[----:B------:R-:W-:Y:S01]  /*0690*/  NOP ;  /* 0x0000000000007918 */ /* 0x000fe20000000000 */
[----:B--234-:R-:W-:Y:S08]  /*06a0*/  BAR.SYNC.DEFER_BLOCKING 0x0 ;  /* 0x0000000000007b1d */ /* 0x01cff00000010000 */
[----:B01----:R-:W-:Y:S05]  /*06b0*/  @!P0 BRA `(.L_x_3) ;  /* 0x00000000001c8947 */ /* 0x003fea0003800000 */
[----:B------:R-:W0:Y:S02]  /*06c0*/  LDC.64 R6, c[0x0][0x598] ;  /* 0x00016600ff067b82 */ /* 0x000e240000000a00 */
[----:B0-----:R-:W2:Y:S02]  /*06d0*/  LDG.E.64 R6, desc[UR52][R6.64] ;  /* 0x0000003406067981 */ /* 0x001ea4000c1e1b00 */
[----:B--2---:R-:W-:-:S04]  /*06e0*/  ISETP.NE.U32.AND P0, PT, R6, RZ, PT ;  /* 0x000000ff0600720c */ /* 0x004fc80003f05070 */
[----:B------:R-:W-:-:S13]  /*06f0*/  ISETP.NE.AND.EX P0, PT, R7, RZ, PT, P0 ;  /* 0x000000ff0700720c */ /* 0x000fda0003f05300 */
[----:B------:R-:W-:Y:S05]  /*0700*/  @!P0 BRA `(.L_x_3) ;  /* 0x0000000000088947 */ /* 0x000fea0003800000 */
[----:B------:R1:W5:Y:S01]  /*0710*/  LD.E R22, desc[UR52][R6.64] ;  /* 0x0000003406167980 */ /* 0x000362000c101900 */
[----:B------:R-:W-:Y:S05]  /*0720*/  BRA `(.L_x_4) ;  /* 0x0000000000247947 */ /* 0x000fea0003800000 */
.L_x_3:
[----:B------:R-:W-:Y:S02]  /*0730*/  ULDC.64 UR4, c[0x0][0x588] ;  /* 0x0001620000047ab9 */ /* 0x000fe40000000a00 */
[----:B------:R-:W-:-:S04]  /*0740*/  ISETP.NE.U32.AND P0, PT, RZ, UR4, PT ;  /* 0x00000004ff007c0c */ /* 0x000fc8000bf05070 */
[----:B------:R-:W-:-:S13]  /*0750*/  ISETP.NE.AND.EX P0, PT, RZ, UR5, PT, P0 ;  /* 0x00000005ff007c0c */ /* 0x000fda000bf05300 */
[----:B------:R-:W-:Y:S05]  /*0760*/  @!P0 BRA `(.L_x_5) ;  /* 0x00000000000c8947 */ /* 0x000fea0003800000 */
[----:B------:R-:W0:Y:S02]  /*0770*/  LDC.64 R22, c[0x0][0x588] ;  /* 0x00016200ff167b82 */ /* 0x000e240000000a00 */
[----:B0-----:R0:W5:Y:S01]  /*0780*/  LDG.E R22, desc[UR52][R22.64] ;  /* 0x0000003416167981 */ /* 0x001162000c1e1900 */
[----:B------:R-:W-:Y:S05]  /*0790*/  BRA `(.L_x_4) ;  /* 0x0000000000087947 */ /* 0x000fea0003800000 */
.L_x_5:
[----:B------:R-:W-:Y:S02]  /*07a0*/  ULDC UR4, c[0x0][0x580] ;  /* 0x0001600000047ab9 */ /* 0x000fe40000000800 */
[----:B------:R-:W-:-:S07]  /*07b0*/  IMAD.U32 R22, RZ, RZ, UR4 ;  /* 0x00000004ff167e24 */ /* 0x000fce000f8e00ff */
.L_x_4:
[----:B------:R-:W-:Y:S02]  /*07c0*/  ULDC.64 UR4, c[0x0][0x5a0] ;  /* 0x0001680000047ab9 */ /* 0x000fe40000000a00 */
[----:B------:R-:W-:-:S04]  /*07d0*/  ISETP.NE.U32.AND P0, PT, RZ, UR4, PT ;  /* 0x00000004ff007c0c */ /* 0x000fc8000bf05070 */
[----:B------:R-:W-:-:S13]  /*07e0*/  ISETP.NE.AND.EX P0, PT, RZ, UR5, PT, P0 ;  /* 0x00000005ff007c0c */ /* 0x000fda000bf05300 */
[----:B------:R-:W-:Y:S05]  /*07f0*/  @!P0 BRA `(.L_x_6) ;  /* 0x00000000001c8947 */ /* 0x000fea0003800000 */
[----:B-1----:R-:W1:Y:S02]  /*0800*/  LDC.64 R6, c[0x0][0x5a0] ;  /* 0x00016800ff067b82 */ /* 0x002e640000000a00 */
[----:B-1----:R-:W2:Y:S02]  /*0810*/  LDG.E.64 R6, desc[UR52][R6.64] ;  /* 0x0000003406067981 */ /* 0x002ea4000c1e1b00 */
[----:B--2---:R-:W-:-:S04]  /*0820*/  ISETP.NE.U32.AND P0, PT, R6, RZ, PT ;  /* 0x000000ff0600720c */ /* 0x004fc80003f05070 */
[----:B------:R-:W-:-:S13]  /*0830*/  ISETP.NE.AND.EX P0, PT, R7, RZ, PT, P0 ;  /* 0x000000ff0700720c */ /* 0x000fda0003f05300 */
[----:B------:R-:W-:Y:S05]  /*0840*/  @!P0 BRA `(.L_x_6) ;  /* 0x0000000000088947 */ /* 0x000fea0003800000 */
[----:B0-----:R2:W5:Y:S01]  /*0850*/  LD.E R23, desc[UR52][R6.64] ;  /* 0x0000003406177980 */ /* 0x001562000c101900 */
[----:B------:R-:W-:Y:S05]  /*0860*/  BRA `(.L_x_7) ;  /* 0x0000000000247947 */ /* 0x000fea0003800000 */
.L_x_6:
[----:B------:R-:W-:Y:S02]  /*0870*/  ULDC.64 UR4, c[0x0][0x590] ;  /* 0x0001640000047ab9 */ /* 0x000fe40000000a00 */
[----:B------:R-:W-:-:S04]  /*0880*/  ISETP.NE.U32.AND P0, PT, RZ, UR4, PT ;  /* 0x00000004ff007c0c */ /* 0x000fc8000bf05070 */
[----:B------:R-:W-:-:S13]  /*0890*/  ISETP.NE.AND.EX P0, PT, RZ, UR5, PT, P0 ;  /* 0x00000005ff007c0c */ /* 0x000fda000bf05300 */
[----:B------:R-:W-:Y:S05]  /*08a0*/  @!P0 BRA `(.L_x_8) ;  /* 0x00000000000c8947 */ /* 0x000fea0003800000 */
[----:B-1----:R-:W0:Y:S02]  /*08b0*/  LDC.64 R6, c[0x0][0x590] ;  /* 0x00016400ff067b82 */ /* 0x002e240000000a00 */
[----:B0-----:R0:W5:Y:S01]  /*08c0*/  LDG.E R23, desc[UR52][R6.64] ;  /* 0x0000003406177981 */ /* 0x001162000c1e1900 */
[----:B------:R-:W-:Y:S05]  /*08d0*/  BRA `(.L_x_7) ;  /* 0x0000000000087947 */ /* 0x000fea0003800000 */
.L_x_8:
[----:B------:R-:W-:Y:S02]  /*08e0*/  ULDC UR4, c[0x0][0x584] ;  /* 0x0001610000047ab9 */ /* 0x000fe40000000800 */
[----:B0-----:R-:W-:-:S07]  /*08f0*/  IMAD.U32 R23, RZ, RZ, UR4 ;  /* 0x00000004ff177e24 */ /* 0x001fce000f8e00ff */
.L_x_7:
[----:B------:R-:W3:Y:S01]  /*0900*/  S2UR UR10, SR_CTAID.Y ;  /* 0x00000000000a79c3 */ /* 0x000ee20000002600 */
[----:B------:R-:W-:Y:S01]  /*0910*/  ULDC UR5, c[0x0][0x65c] ;  /* 0x0001970000057ab9 */ /* 0x000fe20000000800 */
[----:B------:R-:W-:Y:S01]  /*0920*/  UISETP.NE.AND UP0, UPT, UR15, 0x2, UPT ;  /* 0x000000020f00788c */ /* 0x000fe2000bf05270 */
[----:B------:R-:W-:Y:S01]  /*0930*/  IMAD.MOV.U32 R19, RZ, RZ, -0x1 ;  /* 0xffffffffff137424 */ /* 0x000fe200078e00ff */
[----:B------:R-:W-:Y:S01]  /*0940*/  UISETP.NE.AND UP2, UPT, UR5, 0x1, UPT ;  /* 0x000000010500788c */ /* 0x000fe2000bf45270 */
[----:B------:R-:W-:Y:S02]  /*0950*/  IMAD.MOV.U32 R18, RZ, RZ, -0x1 ;  /* 0xffffffffff127424 */ /* 0x000fe400078e00ff */
[----:B------:R-:W-:Y:S01]  /*0960*/  IMAD.MOV.U32 R2, RZ, RZ, -0x1 ;  /* 0xffffffffff027424 */ /* 0x000fe200078e00ff */
[----:B------:R-:W4:Y:S01]  /*0970*/  S2UR UR4, SR_CTAID.X ;  /* 0x00000000000479c3 */ /* 0x000f220000002500 */
[----:B------:R-:W-:-:S06]  /*0980*/  UP2UR UR38, UPR, URZ, 0x4 ;  /* 0x000000043f267883 */ /* 0x000fcc0008000000 */
[----:B------:R-:W-:Y:S01]  /*0990*/  @UP2 ULDC UR12, c[0x0][0x10] ;  /* 0x00000400000c2ab9 */ /* 0x000fe20000000800 */
[----:B------:R-:W-:Y:S01]  /*09a0*/  @UP2 UMOV UR7, URZ ;  /* 0x0000003f00072c82 */ /* 0x000fe20008000000 */
[----:B------:R-:W-:Y:S01]  /*09b0*/  @UP2 UMOV UR5, URZ ;  /* 0x0000003f00052c82 */ /* 0x000fe20008000000 */
[----:B012---:R-:W0:Y:S01]  /*09c0*/  LDC.64 R6, c[0x0][0x650] ;  /* 0x00019400ff067b82 */ /* 0x007e220000000a00 */
[----:B---3--:R-:W-:Y:S02]  /*09d0*/  @UP2 UMOV UR9, UR10 ;  /* 0x0000000a00092c82 */ /* 0x008fe40008000000 */
[----:B------:R-:W-:Y:S01]  /*09e0*/  @UP2 UMOV UR6, UR9 ;  /* 0x0000000900062c82 */ /* 0x000fe20008000000 */
[----:B------:R-:W-:Y:S01]  /*09f0*/  @!UP2 UMOV UR9, UR10 ;  /* 0x0000000a0009ac82 */ /* 0x000fe20008000000 */
[----:B----4-:R-:W-:-:S03]  /*0a00*/  @UP2 UIMAD.WIDE.U32 UR12, UR4, UR12, UR6 ;  /* 0x0000000c040c22a5 */ /* 0x010fc6000f8e0006 */
[----:B------:R-:W-:Y:S01]  /*0a10*/  @!UP2 ULDC UR6, c[0x0][0xc] ;  /* 0x000003000006aab9 */ /* 0x000fe20000000800 */
[----:B------:R-:W-:Y:S01]  /*0a20*/  @UP2 UIADD3 UR14, UR13, UR5, URZ ;  /* 0x000000050d0e2290 */ /* 0x000fe2000fffe03f */
[----:B------:R-:W-:Y:S02]  /*0a30*/  ULDC UR10, c[0x0][0xc] ;  /* 0x00000300000a7ab9 */ /* 0x000fe40000000800 */
[----:B------:R-:W-:Y:S01]  /*0a40*/  UMOV UR5, URZ ;  /* 0x0000003f00057c82 */ /* 0x000fe20008000000 */
[----:B------:R-:W-:Y:S01]  /*0a50*/  ULDC UR11, c[0x0][0x10] ;  /* 0x00000400000b7ab9 */ /* 0x000fe20000000800 */
[----:B------:R-:W-:Y:S02]  /*0a60*/  @!UP2 UIMAD.WIDE.U32 UR6, UR6, UR9, UR4 ;  /* 0x000000090606a2a5 */ /* 0x000fe4000f8e0004 */
[----:B------:R-:W-:Y:S01]  /*0a70*/  UIMAD.WIDE.U32 UR10, UR10, UR11, URZ ;  /* 0x0000000b0a0a72a5 */ /* 0x000fe2000f8e003f */
[----:B------:R-:W-:-:S03]  /*0a80*/  ULDC UR13, c[0x0][0x14] ;  /* 0x00000500000d7ab9 */ /* 0x000fc60000000800 */
[----:B------:R-:W-:Y:S02]  /*0a90*/  UIMAD.WIDE.U32 UR50, UR10, UR13, URZ ;  /* 0x0000000d0a3272a5 */ /* 0x000fe4000f8e003f */
[----:B------:R-:W-:Y:S01]  /*0aa0*/  UIMAD UR37, UR11, UR13, URZ ;  /* 0x0000000d0b2572a4 */ /* 0x000fe2000f8e023f */
[----:B------:R-:W-:Y:S01]  /*0ab0*/  @!UP2 UMOV UR12, UR6 ;  /* 0x00000006000cac82 */ /* 0x000fe20008000000 */
[----:B------:R-:W-:Y:S02]  /*0ac0*/  @!UP2 UMOV UR14, UR7 ;  /* 0x00000007000eac82 */ /* 0x000fe40008000000 */
[----:B------:R-:W-:Y:S02]  /*0ad0*/  UIADD3 UR37, UR51, UR37, URZ ;  /* 0x0000002533257290 */ /* 0x000fe4000fffe03f */
[----:B------:R-:W-:-:S04]  /*0ae0*/  UIADD3 UR6, UP1, UR12, UR50, URZ ;  /* 0x000000320c067290 */ /* 0x000fc8000ff3e03f */
[----:B------:R-:W-:Y:S02]  /*0af0*/  UIADD3.X UR7, UR14, UR37, URZ, UP1, !UPT ;  /* 0x000000250e077290 */ /* 0x000fe40008ffe43f */
[----:B------:R-:W-:Y:S02]  /*0b00*/  USEL UR6, UR6, UR12, !UP0 ;  /* 0x0000000c06067287 */ /* 0x000fe4000c000000 */
[----:B------:R-:W-:-:S04]  /*0b10*/  USEL UR7, UR7, UR14, !UP0 ;  /* 0x0000000e07077287 */ /* 0x000fc8000c000000 */
[----:B0-----:R-:W-:Y:S01]  /*0b20*/  ISETP.LE.U32.AND P0, PT, R6, UR6, PT ;  /* 0x0000000606007c0c */ /* 0x001fe2000bf03070 */
[----:B------:R-:W-:Y:S02]  /*0b30*/  IMAD.U32 R16, RZ, RZ, UR6 ;  /* 0x00000006ff107e24 */ /* 0x000fe4000f8e00ff */
[----:B------:R-:W-:Y:S02]  /*0b40*/  IMAD.U32 R0, RZ, RZ, UR7 ;  /* 0x00000007ff007e24 */ /* 0x000fe4000f8e00ff */
[----:B------:R-:W-:-:S03]  /*0b50*/  IMAD.U32 R17, RZ, RZ, UR7 ;  /* 0x00000007ff117e24 */ /* 0x000fc6000f8e00ff */
[----:B------:R-:W-:Y:S02]  /*0b60*/  ISETP.GE.U32.AND.EX P0, PT, R0, R7, PT, P0 ;  /* 0x000000070000720c */ /* 0x000fe40003f06100 */
[----:B------:R-:W-:-:S11]  /*0b70*/  PRMT R0, RZ, 0x7610, R0 ;  /* 0x00007610ff007816 */ /* 0x000fd60000000000 */
[----:B------:R-:W-:Y:S05]  /*0b80*/  @P0 BRA `(.L_x_9) ;  /* 0x00000004008c0947 */ /* 0x000fea0003800000 */
[----:B------:R-:W-:Y:S01]  /*0b90*/  I2FP.F32.U32 R0, UR4 ;  /* 0x0000000400007c45 */ /* 0x000fe20008201000 */
[----:B------:R-:W-:Y:S01]  /*0ba0*/  ULDC.64 UR16, c[0x0][0x628] ;  /* 0x00018a0000107ab9 */ /* 0x000fe20000000a00 */
[----:B------:R-:W-:Y:S01]  /*0bb0*/  ULDC UR6, c[0x0][0x150] ;  /* 0x0000540000067ab9 */ /* 0x000fe20000000800 */
[----:B------:R-:W-:Y:S01]  /*0bc0*/  ISETP.NE.U32.AND P0, PT, RZ, UR16, PT ;  /* 0x00000010ff007c0c */ /* 0x000fe2000bf05070 */
[----:B------:R-:W-:Y:S01]  /*0bd0*/  ULDC UR15, c[0x0][0x630] ;  /* 0x00018c00000f7ab9 */ /* 0x000fe20000000800 */
[----:B------:R-:W-:Y:S01]  /*0be0*/  FMUL R0, R0, UR6 ;  /* 0x0000000600007c20 */ /* 0x000fe20008400000 */
[----:B------:R-:W-:Y:S01]  /*0bf0*/  R2UR UR19, R16 ;  /* 0x00000000101372ca */ /* 0x000fe200000e0000 */
[----:B------:R-:W-:Y:S01]  /*0c00*/  ULDC UR21, c[0x0][0x154] ;  /* 0x0000550000157ab9 */ /* 0x000fe20000000800 */
[----:B------:R-:W-:Y:S01]  /*0c10*/  ISETP.NE.AND.EX P0, PT, RZ, UR17, PT, P0 ;  /* 0x00000011ff007c0c */ /* 0x000fe2000bf05300 */
[----:B------:R0:W1:Y:S01]  /*0c20*/  F2I.U32.TRUNC.NTZ R2, R0 ;  /* 0x0000000000027305 */ /* 0x000062000020f000 */
[----:B------:R-:W-:-:S02]  /*0c30*/  R2UR UR20, R17 ;  /* 0x00000000111472ca */ /* 0x000fc400000e0000 */
[----:B------:R-:W-:Y:S02]  /*0c40*/  R2UR UR6, R16 ;  /* 0x00000000100672ca */ /* 0x000fe400000e0000 */
[----:B------:R-:W-:-:S07]  /*0c50*/  R2UR UR7, R17 ;  /* 0x00000000110772ca */ /* 0x000fce00000e0000 */
[----:B0-----:R-:W-:Y:S08]  /*0c60*/  @!P0 BRA `(.L_x_10) ;  /* 0x0000000000308947 */ /* 0x001ff00003800000 */
[----:B------:R-:W-:Y:S01]  /*0c70*/  R2UR UR6, R16 ;  /* 0x00000000100672ca */ /* 0x000fe200000e0000 */
[----:B------:R-:W-:Y:S01]  /*0c80*/  ULDC UR12, c[0x0][0x634] ;  /* 0x00018d00000c7ab9 */ /* 0x000fe20000000800 */
[----:B------:R-:W-:-:S11]  /*0c90*/  R2UR UR14, R17 ;  /* 0x00000000110e72ca */ /* 0x000fd600000e0000 */
[----:B------:R-:W-:-:S04]  /*0ca0*/  UIADD3 UR12, UP1, UR6, UR12, URZ ;  /* 0x0000000c060c7290 */ /* 0x000fc8000ff3e03f */
[----:B------:R-:W-:-:S04]  /*0cb0*/  UIADD3.X UR14, URZ, UR14, URZ, UP1, !UPT ;  /* 0x0000000e3f0e7290 */ /* 0x000fc80008ffe43f */
[----:B------:R-:W-:-:S04]  /*0cc0*/  UIMAD.WIDE.U32 UR6, UR14, UR16, URZ ;  /* 0x000000100e0672a5 */ /* 0x000fc8000f8e003f */
[----:B------:R-:W-:Y:S02]  /*0cd0*/  UIMAD.WIDE.U32 UR10, UP1, UR12, UR17, UR6 ;  /* 0x000000110c0a72a5 */ /* 0x000fe4000f820006 */
[----:B------:R-:W-:Y:S02]  /*0ce0*/  UIMAD.WIDE.U32 UR6, UR12, UR16, URZ ;  /* 0x000000100c0672a5 */ /* 0x000fe4000f8e003f */
[----:B------:R-:W-:Y:S02]  /*0cf0*/  UIADD3.X UR13, URZ, URZ, URZ, UP1, !UPT ;  /* 0x0000003f3f0d7290 */ /* 0x000fe40008ffe43f */
[----:B------:R-:W-:Y:S01]  /*0d00*/  UIADD3 URZ, UP1, UR7, UR10, URZ ;  /* 0x0000000a073f7290 */ /* 0x000fe2000ff3e03f */
[----:B------:R-:W-:-:S03]  /*0d10*/  UMOV UR12, UR11 ;  /* 0x0000000b000c7c82 */ /* 0x000fc60008000000 */
[----:B------:R-:W-:-:S12]  /*0d20*/  UIMAD.WIDE.U32.X UR6, UR14, UR17, UR12, UP1 ;  /* 0x000000110e0672a5 */ /* 0x000fd800088e040c */
.L_x_10:
[----:B------:R-:W-:Y:S01]  /*0d30*/  USHF.R.U64 UR5, UR6, UR15, UR7 ;  /* 0x0000000f06057299 */ /* 0x000fe20008001207 */
[----:B------:R-:W-:Y:S01]  /*0d40*/  I2FP.F32.U32 R0, UR9 ;  /* 0x0000000900007c45 */ /* 0x000fe20008201000 */
[----:B------:R-:W-:Y:S01]  /*0d50*/  USHF.R.U32.HI UR6, URZ, UR15, UR7 ;  /* 0x0000000f3f067299 */ /* 0x000fe20008011607 */
[----:B-1----:R-:W-:Y:S01]  /*0d60*/  R2UR UR14, R2 ;  /* 0x00000000020e72ca */ /* 0x002fe200000e0000 */
[----:B------:R-:W-:Y:S02]  /*0d70*/  UIADD3 UR17, UP1, URZ, -UR5, URZ ;  /* 0x800000053f117290 */ /* 0x000fe4000ff3e03f */
[----:B------:R-:W-:Y:S01]  /*0d80*/  FMUL R0, R0, UR21 ;  /* 0x0000001500007c20 */ /* 0x000fe20008400000 */
[----:B------:R-:W-:Y:S01]  /*0d90*/  ULDC.64 UR10, c[0x0][0x620] ;  /* 0x00018800000a7ab9 */ /* 0x000fe20000000a00 */
[----:B------:R-:W-:Y:S01]  /*0da0*/  UIADD3.X UR6, URZ, ~UR6, URZ, UP1, !UPT ;  /* 0x800000063f067290 */ /* 0x000fe20008ffe43f */
[----:B------:R-:W-:Y:S01]  /*0db0*/  UMOV UR12, UR19 ;  /* 0x00000013000c7c82 */ /* 0x000fe20008000000 */
[----:B------:R-:W-:-:S02]  /*0dc0*/  UMOV UR13, UR20 ;  /* 0x00000014000d7c82 */ /* 0x000fc40008000000 */
[----:B------:R-:W-:Y:S01]  /*0dd0*/  UIMAD UR6, UR6, UR10, URZ ;  /* 0x0000000a060672a4 */ /* 0x000fe2000f8e023f */
[----:B------:R-:W0:Y:S01]  /*0de0*/  F2I.U32.TRUNC.NTZ R0, R0 ;  /* 0x0000000000007305 */ /* 0x000e22000020f000 */
[----:B------:R-:W-:Y:S02]  /*0df0*/  UIMAD.WIDE.U32 UR12, UR17, UR10, UR12 ;  /* 0x0000000a110c72a5 */ /* 0x000fe4000f8e000c */
[----:B------:R-:W-:Y:S01]  /*0e00*/  UIMAD UR17, UR17, UR11, UR6 ;  /* 0x0000000b111172a4 */ /* 0x000fe2000f8e0206 */
[----:B------:R-:W-:Y:S01]  /*0e10*/  ULDC UR24, c[0x0][0x658] ;  /* 0x0001960000187ab9 */ /* 0x000fe20000000800 */
[----:B------:R-:W-:Y:S02]  /*0e20*/  UMOV UR22, 0xffffffff ;  /* 0xffffffff00167882 */ /* 0x000fe40000000000 */
[----:B------:R-:W-:Y:S01]  /*0e30*/  UIADD3 UR17, UR13, UR17, URZ ;  /* 0x000000110d117290 */ /* 0x000fe2000fffe03f */
[----:B------:R-:W-:Y:S01]  /*0e40*/  ULDC UR19, c[0x0][0x618] ;  /* 0x0001860000137ab9 */ /* 0x000fe20000000800 */
[----:B------:R-:W-:Y:S01]  /*0e50*/  ULDC.64 UR6, c[0x0][0x640] ;  /* 0x0001900000067ab9 */ /* 0x000fe20000000a00 */
[----:B------:R-:W-:Y:S01]  /*0e60*/  USHF.L.U32 UR13, UR22, UR24, URZ ;  /* 0x00000018160d7299 */ /* 0x000fe2000800063f */
[----:B------:R-:W-:Y:S01]  /*0e70*/  ISETP.NE.U32.AND P0, PT, RZ, UR6, PT ;  /* 0x00000006ff007c0c */ /* 0x000fe2000bf05070 */
[----:B------:R-:W-:-:S02]  /*0e80*/  USHF.R.U64 UR22, UR12, UR19, UR17 ;  /* 0x000000130c167299 */ /* 0x000fc40008001211 */
[----:B------:R-:W-:Y:S01]  /*0e90*/  USHF.R.U32.HI UR12, URZ, UR19, UR17 ;  /* 0x000000133f0c7299 */ /* 0x000fe20008011611 */
[----:B0-----:R-:W-:Y:S01]  /*0ea0*/  R2UR UR16, R0 ;  /* 0x00000000001072ca */ /* 0x001fe200000e0000 */
[----:B------:R-:W-:Y:S01]  /*0eb0*/  ULDC UR21, c[0x0][0x608] ;  /* 0x0001820000157ab9 */ /* 0x000fe20000000800 */
[----:B------:R-:W-:Y:S01]  /*0ec0*/  ISETP.NE.AND.EX P0, PT, RZ, UR7, PT, P0 ;  /* 0x00000007ff007c0c */ /* 0x000fe2000bf05300 */
[----:B------:R-:W-:Y:S02]  /*0ed0*/  USHF.R.U64 UR26, UR22, UR21, UR12 ;  /* 0x00000015161a7299 */ /* 0x000fe4000800120c */
[----:B------:R-:W-:Y:S01]  /*0ee0*/  USHF.R.U32.HI UR12, URZ, UR21, UR12 ;  /* 0x000000153f0c7299 */ /* 0x000fe2000801160c */
[----:B------:R-:W-:Y:S01]  /*0ef0*/  UMOV UR20, 0x1 ;  /* 0x0000000100147882 */ /* 0x000fe20000000000 */
[----:B------:R-:W-:Y:S02]  /*0f00*/  UIADD3 UR14, -UR14, URZ, URZ ;  /* 0x0000003f0e0e7290 */ /* 0x000fe4000fffe13f */
[----:B------:R-:W-:-:S02]  /*0f10*/  USHF.R.U64 UR27, UR26, UR24, UR12 ;  /* 0x000000181a1b7299 */ /* 0x000fc4000800120c */
[----:B------:R-:W-:Y:S01]  /*0f20*/  USHF.L.U32 UR19, UR20, UR24, URZ ;  /* 0x0000001814137299 */ /* 0x000fe2000800063f */
[----:B------:R-:W-:Y:S01]  /*0f30*/  ULDC UR15, c[0x0][0x144] ;  /* 0x00005100000f7ab9 */ /* 0x000fe20000000800 */
[----:B------:R-:W-:Y:S01]  /*0f40*/  ULDC UR10, c[0x0][0x600] ;  /* 0x00018000000a7ab9 */ /* 0x000fe20000000800 */
[----:B------:R-:W-:Y:S02]  /*0f50*/  ULOP3.LUT UR20, URZ, UR13, URZ, 0x33, !UPT ;  /* 0x0000000d3f147292 */ /* 0x000fe4000f8e333f */
[----:B------:R-:W-:Y:S02]  /*0f60*/  USHF.R.U32.HI UR13, URZ, UR24, UR12 ;  /* 0x000000183f0d7299 */ /* 0x000fe4000801160c */
[----:B------:R-:W-:Y:S02]  /*0f70*/  UIADD3 UR11, UR10, -0x1, URZ ;  /* 0xffffffff0a0b7890 */ /* 0x000fe4000fffe03f */
[----:B------:R-:W-:Y:S02]  /*0f80*/  UIADD3 UR23, -UR16, URZ, URZ ;  /* 0x0000003f10177290 */ /* 0x000fe4000fffe13f */
[----:B------:R-:W-:Y:S01]  /*0f90*/  UIMAD UR4, UR15, UR14, UR4 ;  /* 0x0000000e0f0472a4 */ /* 0x000fe2000f8e0204 */
[----:B------:R-:W-:Y:S01]  /*0fa0*/  ULDC UR28, c[0x0][0x148] ;  /* 0x00005200001c7ab9 */ /* 0x000fe20000000800 */
[----:B------:R-:W-:Y:S01]  /*0fb0*/  ULDC UR24, c[0x0][0x648] ;  /* 0x0001920000187ab9 */ /* 0x000fe20000000800 */
[----:B------:R-:W-:Y:S01]  /*0fc0*/  ULDC UR25, c[0x0][0x638] ;  /* 0x00018e0000197ab9 */ /* 0x000fe20000000800 */
[----:B------:R-:W-:Y:S01]  /*0fd0*/  UMOV UR12, UR27 ;  /* 0x0000001b000c7c82 */ /* 0x000fe20008000000 */
[----:B------:R-:W-:Y:S07]  /*0fe0*/  @!P0 BRA `(.L_x_11) ;  /* 0x0000000000308947 */ /* 0x000fee0003800000 */
[----:B------:R-:W-:Y:S02]  /*0ff0*/  ULDC UR16, c[0x0][0x64c] ;  /* 0x0001930000107ab9 */ /* 0x000fe40000000800 */
        /* <DEDUP_REMOVED lines=8> */
[----:B------:R-:W-:-:S07]  /*1080*/  UIMAD.WIDE.U32.X UR6, UR21, UR7, UR16, UP1 ;  /* 0x00000007150672a5 */ /* 0x000fce00088e0410 */
[----:B------:R-:W-:Y:S01]  /*1090*/  UMOV UR12, UR6 ;  /* 0x00000006000c7c82 */ /* 0x000fe20008000000 */
[----:B------:R-:W-:-:S05]  /*10a0*/  UMOV UR13, UR7 ;  /* 0x00000007000d7c82 */ /* 0x000fca0008000000 */
.L_x_11:
[----:B------:R-:W-:Y:S01]  /*10b0*/  UISETP.NE.AND UP1, UPT, UR38, URZ, UPT ;  /* 0x0000003f2600728c */ /* 0x000fe2000bf25270 */
[----:B------:R-:W-:Y:S01]  /*10c0*/  IMAD.MOV.U32 R0, RZ, RZ, 0x1 ;  /* 0x00000001ff007424 */ /* 0x000fe200078e00ff */
[----:B------:R-:W-:Y:S01]  /*10d0*/  USHF.R.U64 UR6, UR12, UR24, UR13 ;  /* 0x000000180c067299 */ /* 0x000fe2000800120d */
[----:B------:R-:W-:Y:S01]  /*10e0*/  IMAD.U32 R2, RZ, RZ, UR5 ;  /* 0x00000005ff027e24 */ /* 0x000fe2000f8e00ff */
[----:B------:R-:W-:Y:S02]  /*10f0*/  ULOP3.LUT UR20, UR26, UR20, URZ, 0xc0, !UPT ;  /* 0x000000141a147292 */ /* 0x000fe4000f8ec03f */
[----:B------:R-:W-:Y:S02]  /*1100*/  UIADD3 UR7, -UR6, URZ, URZ ;  /* 0x0000003f06077290 */ /* 0x000fe4000fffe13f */
[----:B------:R-:W-:Y:S02]  /*1110*/  UIMAD UR19, UR19, UR6, UR20 ;  /* 0x00000006131372a4 */ /* 0x000fe4000f8e0214 */
[----:B------:R-:W-:-:S02]  /*1120*/  ULOP3.LUT UR11, UR22, UR11, URZ, 0xc0, !UPT ;  /* 0x0000000b160b7292 */ /* 0x000fc4000f8ec03f */
[----:B------:R-:W-:Y:S02]  /*1130*/  @UP1 UIMAD UR4, UR28, UR23, UR9 ;  /* 0x000000171c0412a4 */ /* 0x000fe4000f8e0209 */
[----:B------:R-:W-:-:S03]  /*1140*/  UIMAD UR6, UR7, UR25, UR27 ;  /* 0x00000019070672a4 */ /* 0x000fc6000f8e021b */
[----:B------:R-:W-:Y:S01]  /*1150*/  ULDC UR7, c[0x0][0x610] ;  /* 0x0001840000077ab9 */ /* 0x000fe20000000800 */
[----:B------:R-:W-:Y:S02]  /*1160*/  UIMAD UR6, UR6, UR10, UR11 ;  /* 0x0000000a060672a4 */ /* 0x000fe4000f8e020b */
[----:B------:R-:W-:-:S04]  /*1170*/  UIMAD UR4, UR19, UR7, UR4 ;  /* 0x00000007130472a4 */ /* 0x000fc8000f8e0204 */
[----:B------:R-:W-:Y:S02]  /*1180*/  USEL UR7, UR6, UR4, !UP1 ;  /* 0x0000000406077287 */ /* 0x000fe4000c800000 */
[----:B------:R-:W-:-:S04]  /*1190*/  USEL UR4, UR4, UR6, !UP1 ;  /* 0x0000000604047287 */ /* 0x000fc8000c800000 */
[----:B------:R-:W-:Y:S02]  /*11a0*/  IMAD.U32 R18, RZ, RZ, UR7 ;  /* 0x00000007ff127e24 */ /* 0x000fe4000f8e00ff */
[----:B------:R-:W-:-:S07]  /*11b0*/  IMAD.U32 R19, RZ, RZ, UR4 ;  /* 0x00000004ff137e24 */ /* 0x000fce000f8e00ff */
.L_x_9:
[----:B------:R-:W-:Y:S02]  /*11c0*/  ULDC UR4, c[0x0][0x28c] ;  /* 0x0000a30000047ab9 */ /* 0x000fe40000000800 */
[----:B------:R-:W-:-:S04]  /*11d0*/  UIADD3 UR4, UR4, 0x7f, URZ ;  /* 0x0000007f04047890 */ /* 0x000fc8000fffe03f */
[----:B------:R-:W-:-:S04]  /*11e0*/  USHF.R.S32.HI UR5, URZ, 0x1f, UR4 ;  /* 0x0000001f3f057899 */ /* 0x000fc80008011404 */
[----:B------:R-:W-:-:S04]  /*11f0*/  ULEA.HI UR5, UR5, UR4, URZ, 0x7 ;  /* 0x0000000405057291 */ /* 0x000fc8000f8f383f */
[----:B------:R-:W-:Y:S01]  /*1200*/  USHF.R.S32.HI UR39, URZ, 0x7, UR5 ;  /* 0x000000073f277899 */ /* 0x000fe20008011405 */
[----:B------:R-:W-:Y:S11]  /*1210*/  @!P1 BRA `(.L_x_12) ;  /* 0x0000004800509947 */ /* 0x000ff60003800000 */
[----:B------:R-:W-:-:S06]  /*1220*/  UISETP.GT.U32.AND UP1, UPT, UR18, 0x1, UPT ;  /* 0x000000011200788c */ /* 0x000fcc000bf24070 */
[----:B------:R-:W-:-:S13]  /*1230*/  PLOP3.LUT P0, PT, PT, PT, UP1, 0x80, 0x0 ;  /* 0x000000000000781c */ /* 0x000fda0003f0f018 */
[----:B------:R-:W-:Y:S05]  /*1240*/  @P0 EXIT ;  /* 0x000000000000094d */ /* 0x000fea0003800000 */
.L_x_13:
[----:B------:R-:W-:-:S08]  /*1250*/  NOP ;  /* 0x0000000000007918 */ /* 0x000fd00000000000 */
[----:B------:R-:W0:Y:S02]  /*1260*/  USETMAXREG.TRY_ALLOC.CTAPOOL UP1, 0xe8 ;  /* 0x000000e8000079c8 */ /* 0x000e240008020600 */
[----:B0-----:R-:W-:-:S13]  /*1270*/  PLOP3.LUT P0, PT, PT, PT, UP1, 0x80, 0x0 ;  /* 0x000000000000781c */ /* 0x001fda0003f0f018 */
[----:B------:R-:W-:Y:S05]  /*1280*/  @!P0 BRA `(.L_x_13) ;  /* 0xfffffffc00f08947 */ /* 0x000fea000383ffff */
[----:B------:R-:W-:-:S13]  /*1290*/  LOP3.LUT P0, RZ, R0, 0xff, RZ, 0xc0, !PT ;  /* 0x000000ff00ff7812 */ /* 0x000fda000780c0ff */
[----:B------:R-:W-:Y:S05]  /*12a0*/  @!P0 EXIT ;  /* 0x000000000000894d */ /* 0x000fea0003800000 */
[----:B------:R-:W0:Y:S01]  /*12b0*/  S2UR UR5, SR_CgaCtaId ;  /* 0x00000000000579c3 */ /* 0x000e220000008800 */
[----:B------:R-:W-:Y:S01]  /*12c0*/  SHF.R.S32.HI R0, RZ, 0x1f, R3 ;  /* 0x0000001fff007819 */ /* 0x000fe20000011403 */
[----:B------:R-:W-:Y:S01]  /*12d0*/  UMOV UR42, 0x400 ;  /* 0x00000400002a7882 */ /* 0x000fe20000000000 */
[----:B------:R-:W-:Y:S02]  /*12e0*/  USHF.R.U32.HI UR4, URZ, 0x2, UR39 ;  /* 0x000000023f047899 */ /* 0x000fe40008011627 */
[CC--:B------:R-:W-:Y:S01]  /*12f0*/  LEA.HI R4, R0.reuse, R3.reuse, RZ, 0x2 ;  /* 0x0000000300047211 */ /* 0x0c0fe200078f10ff */
[----:B------:R-:W-:Y:S01]  /*1300*/  ULOP3.LUT UR45, UR39, 0x3, URZ, 0xc0, !UPT ;  /* 0x00000003272d7892 */ /* 0x000fe2000f8ec03f */
[----:B------:R-:W-:Y:S01]  /*1310*/  LEA.HI R6, R0, R3, RZ, 0x5 ;  /* 0x0000000300067211 */ /* 0x000fe200078f28ff */
[----:B------:R-:W1:Y:S01]  /*1320*/  LDC R7, c[0x0][0x288] ;  /* 0x0000a200ff077b82 */ /* 0x000e620000000800 */
[--C-:B------:R-:W-:Y:S01]  /*1330*/  SHF.R.S32.HI R88, RZ, 0x2, R4.reuse ;  /* 0x00000002ff587819 */ /* 0x100fe20000011404 */
[----:B------:R-:W-:Y:S01]  /*1340*/  VIADD R0, R93, 0xffffffff ;  /* 0xffffffff5d007836 */ /* 0x000fe20000000000 */
[----:B------:R-:W-:Y:S01]  /*1350*/  SHF.R.S32.HI R5, RZ, 0x1f, R4 ;  /* 0x0000001fff057819 */ /* 0x000fe20000011404 */
[----:B------:R-:W-:Y:S01]  /*1360*/  UISETP.LT.AND UP1, UPT, UR39, 0x1, UPT ;  /* 0x000000012700788c */ /* 0x000fe2000bf21270 */
[----:B------:R-:W-:Y:S01]  /*1370*/  LOP3.LUT R4, R4, 0xfffffffc, RZ, 0xc0, !PT ;  /* 0xfffffffc04047812 */ /* 0x000fe200078ec0ff */
[----:B------:R-:W-:Y:S01]  /*1380*/  ULOP3.LUT UR4, UR4, 0x1, URZ, 0xc0, !UPT ;  /* 0x0000000104047892 */ /* 0x000fe2000f8ec03f */
[----:B------:R-:W-:Y:S01]  /*1390*/  LEA.HI R5, R5, R88, RZ, 0x3 ;  /* 0x0000005805057211 */ /* 0x000fe200078f18ff */
[----:B------:R-:W-:Y:S01]  /*13a0*/  ULDC UR44, c[0x0][0x658] ;  /* 0x00019600002c7ab9 */ /* 0x000fe20000000800 */
[C---:B------:R-:W-:Y:S01]  /*13b0*/  ISETP.NE.AND P0, PT, R0.reuse, RZ, PT ;  /* 0x000000ff0000720c */ /* 0x040fe20003f05270 */
[----:B------:R-:W-:Y:S01]  /*13c0*/  IMAD.IADD R4, R3, 0x1, -R4 ;  /* 0x0000000103047824 */ /* 0x000fe200078e0a04 */
[----:B------:R-:W-:Y:S01]  /*13d0*/  LOP3.LUT R5, R5, 0xfffffff8, RZ, 0xc0, !PT ;  /* 0xfffffff805057812 */ /* 0x000fe200078ec0ff */
[----:B------:R-:W-:Y:S01]  /*13e0*/  IMAD.SHL.U32 R0, R0, 0x8, RZ ;  /* 0x0000000800007824 */ /* 0x000fe200078e00ff */
[----:B------:R-:W-:Y:S01]  /*13f0*/  SHF.R.S32.HI R3, RZ, 0x5, R6 ;  /* 0x00000005ff037819 */ /* 0x000fe20000011406 */
[----:B------:R-:W-:Y:S01]  /*1400*/  IMAD.SHL.U32 R90, R4, 0x2, RZ ;  /* 0x00000002045a7824 */ /* 0x000fe200078e00ff */
[----:B------:R-:W-:Y:S01]  /*1410*/  UMOV UR6, 0xffffffff ;  /* 0xffffffff00067882 */ /* 0x000fe20000000000 */
[----:B0-----:R-:W-:Y:S01]  /*1420*/  ULEA UR42, UR5, UR42, 0x18 ;  /* 0x0000002a052a7291 */ /* 0x001fe2000f8ec03f */
[----:B------:R-:W-:Y:S01]  /*1430*/  IMAD.IADD R88, R88, 0x1, -R5 ;  /* 0x0000000158587824 */ /* 0x000fe200078e0a05 */
[----:B------:R-:W-:Y:S01]  /*1440*/  LOP3.LUT R0, R0, 0x8, RZ, 0xc0, !PT ;  /* 0x0000000800007812 */ /* 0x000fe200078ec0ff */
[----:B------:R-:W-:Y:S01]  /*1450*/  ULDC UR8, c[0x0][0x284] ;  /* 0x0000a10000087ab9 */ /* 0x000fe20000000800 */
[----:B------:R-:W-:Y:S01]  /*1460*/  UIADD3 UR49, UR42, 0x50, URZ ;  /* 0x000000502a317890 */ /* 0x000fe2000fffe03f */
[C-C-:B------:R-:W-:Y:S01]  /*1470*/  IMAD R95, R3.reuse, -0x10, -R88.reuse ;  /* 0xfffffff0035f7824 */ /* 0x140fe200078e0a58 */
[--C-:B------:R-:W-:Y:S01]  /*1480*/  SHF.R.S32.HI R89, RZ, 0x1f, R88.reuse ;  /* 0x0000001fff597819 */ /* 0x100fe20000011458 */
[----:B------:R-:W-:Y:S01]  /*1490*/  USEL UR45, UR45, URZ, !UP0 ;  /* 0x0000003f2d2d7287 */ /* 0x000fe2000c000000 */
[----:B------:R-:W-:Y:S01]  /*14a0*/  SEL R97, RZ, 0x1, P0 ;  /* 0x00000001ff617807 */ /* 0x000fe20000000000 */
[----:B------:R-:W-:Y:S01]  /*14b0*/  USEL UR46, UR39, 0x1, UP1 ;  /* 0x00000001272e7887 */ /* 0x000fe20008800000 */
[----:B-1----:R-:W-:Y:S01]  /*14c0*/  IMAD R92, R4, -0x2, R7 ;  /* 0xfffffffe045c7824 */ /* 0x002fe200078e0207 */
[----:B------:R-:W-:Y:S01]  /*14d0*/  USHF.L.U32 UR6, UR6, UR44, URZ ;  /* 0x0000002c06067299 */ /* 0x000fe2000800063f */
[----:B------:R-:W-:Y:S01]  /*14e0*/  IMAD.WIDE R88, R3, 0x10, R88 ;  /* 0x0000001003587825 */ /* 0x000fe200078e0258 */
[----:B------:R-:W-:Y:S01]  /*14f0*/  UISETP.EQ.U32.AND UP0, UPT, UR4, 0x1, !UP0 ;  /* 0x000000010400788c */ /* 0x000fe2000c702070 */
[----:B------:R-:W-:Y:S01]  /*1500*/  LEA R93, R93, UR49, 0x3 ;  /* 0x000000315d5d7c11 */ /* 0x000fe2000f8e18ff */
[----:B------:R-:W-:Y:S01]  /*1510*/  ULDC UR43, c[0x0][0x600] ;  /* 0x00018000002b7ab9 */ /* 0x000fe20000000800 */
[C---:B------:R-:W-:Y:S01]  /*1520*/  LOP3.LUT R98, R0.reuse, 0x8, RZ, 0x3c, !PT ;  /* 0x0000000800627812 */ /* 0x040fe200078e3cff */
[----:B------:R-:W-:Y:S01]  /*1530*/  VIADD R95, R95, UR8 ;  /* 0x000000085f5f7c36 */ /* 0x000fe20008000000 */
[----:B------:R-:W-:Y:S01]  /*1540*/  LOP3.LUT R94, R0, 0x18, RZ, 0x3c, !PT ;  /* 0x00000018005e7812 */ /* 0x000fe200078e3cff */
[----:B------:R-:W-:Y:S01]  /*1550*/  UMOV UR7, 0x1 ;  /* 0x0000000100077882 */ /* 0x000fe20000000000 */
[----:B------:R-:W-:Y:S01]  /*1560*/  SHF.R.S32.HI R91, RZ, 0x1f, R90 ;  /* 0x0000001fff5b7819 */ /* 0x000fe2000001145a */
[----:B------:R-:W-:-:S02]  /*1570*/  USHF.L.U32 UR40, UR39, 0x1, URZ ;  /* 0x0000000127287899 */ /* 0x000fc4000800063f */
[----:B------:R-:W-:Y:S02]  /*1580*/  USHF.L.U64.HI UR41, UR50, 0x1, UR37 ;  /* 0x0000000132297899 */ /* 0x000fe40008010225 */
[----:B------:R-:W-:Y:S02]  /*1590*/  UIADD3 UR43, UR43, -0x1, URZ ;  /* 0xffffffff2b2b7890 */ /* 0x000fe4000fffe03f */
[----:B------:R-:W-:Y:S02]  /*15a0*/  USHF.L.U32 UR44, UR7, UR44, URZ ;  /* 0x0000002c072c7299 */ /* 0x000fe4000800063f */
[----:B------:R-:W-:Y:S02]  /*15b0*/  UIADD3 UR46, -UR46, UR39, URZ ;  /* 0x000000272e2e7290 */ /* 0x000fe4000fffe13f */
[----:B------:R-:W-:Y:S02]  /*15c0*/  ULOP3.LUT UR47, URZ, UR6, URZ, 0x33, !UPT ;  /* 0x000000063f2f7292 */ /* 0x000fe4000f8e333f */
[----:B------:R-:W-:-:S12]  /*15d0*/  USEL UR48, URZ, 0x1, !UP0 ;  /* 0x000000013f307887 */ /* 0x000fd8000c000000 */
.L_x_165:
[----:B------:R-:W-:-:S04]  /*15e0*/  SHF.L.U32 R0, R97, 0x1f, RZ ;  /* 0x0000001f61007819 */ /* 0x000fc800000006ff */
[----:B------:R-:W0:Y:S02]  /*15f0*/  SYNCS.PHASECHK.TRANS64.TRYWAIT P0, [R93+URZ+-0x8], R0 ;  /* 0xfffff8005d0075a7 */ /* 0x000e24000800017f */
[----:B01-34-:R-:W-:Y:S05]  /*1600*/  @!P0 BRA `(.L_x_14) ;  /* 0x0000005400508947 */ /* 0x01bfea0003800000 */
.L_x_187:
[----:B------:R-:W-:Y:S02]  /*1610*/  ULDC UR4, c[0x0][0x28c] ;  /* 0x0000a30000047ab9 */ /* 0x000fe40000000800 */
[----:B------:R-:W-:-:S13]  /*1620*/  ISETP.LT.AND P0, PT, RZ, UR4, PT ;  /* 0x00000004ff007c0c */ /* 0x000fda000bf01270 */
[----:B------:R-:W-:Y:S05]  /*1630*/  @P0 BRA `(.L_x_15) ;  /* 0x0000000000400947 */ /* 0x000fea0003800000 */
[----:B0-----:R-:W-:Y:S01]  /*1640*/  MOV R0, 0x0 ;  /* 0x0000000000007802 */ /* 0x001fe20000000f00 */
[----:B------:R-:W-:Y:S01]  /*1650*/  ULDC.64 UR4, c[0x4][0x68] ;  /* 0x01001a0000047ab9 */ /* 0x000fe20000000a00 */
[----:B------:R-:W-:Y:S01]  /*1660*/  ULDC.64 UR6, c[0x4][0x8] ;  /* 0x0100020000067ab9 */ /* 0x000fe20000000a00 */
[----:B------:R-:W-:Y:S01]  /*1670*/  IMAD.U32 R4, RZ, RZ, UR4 ;  /* 0x00000004ff047e24 */ /* 0x000fe2000f8e00ff */
[----:B------:R0:W1:Y:S01]  /*1680*/  LDC.64 R14, c[0x4][R0] ;  /* 0x01000000000e7b82 */ /* 0x0000620000000a00 */
[----:B------:R-:W-:Y:S01]  /*1690*/  IMAD.U32 R5, RZ, RZ, UR5 ;  /* 0x00000005ff057e24 */ /* 0x000fe2000f8e00ff */
[----:B------:R-:W-:Y:S01]  /*16a0*/  ULDC.64 UR4, c[0x4][0x70] ;  /* 0x01001c0000047ab9 */ /* 0x000fe20000000a00 */
[----:B------:R-:W-:Y:S02]  /*16b0*/  IMAD.U32 R10, RZ, RZ, UR6 ;  /* 0x00000006ff0a7e24 */ /* 0x000fe4000f8e00ff */
[----:B------:R-:W-:Y:S02]  /*16c0*/  IMAD.U32 R6, RZ, RZ, UR4 ;  /* 0x00000004ff067e24 */ /* 0x000fe4000f8e00ff */
[----:B------:R-:W-:-:S02]  /*16d0*/  IMAD.U32 R7, RZ, RZ, UR5 ;  /* 0x00000005ff077e24 */ /* 0x000fc4000f8e00ff */
[----:B------:R-:W-:Y:S02]  /*16e0*/  IMAD.U32 R11, RZ, RZ, UR7 ;  /* 0x00000007ff0b7e24 */ /* 0x000fe4000f8e00ff */
[----:B------:R-:W-:Y:S02]  /*16f0*/  IMAD.MOV.U32 R8, RZ, RZ, 0x1e1 ;  /* 0x000001e1ff087424 */ /* 0x000fe400078e00ff */
[----:B------:R-:W-:Y:S02]  /*1700*/  IMAD.MOV.U32 R12, RZ, RZ, 0x1 ;  /* 0x00000001ff0c7424 */ /* 0x000fe400078e00ff */
[----:B0-----:R-:W-:-:S07]  /*1710*/  IMAD.MOV.U32 R13, RZ, RZ, RZ ;  /* 0x000000ffff0d7224 */ /* 0x001fce00078e00ff */
[----:B------:R-:W-:-:S07]  /*1720*/  LEPC R20, `(.L_x_15) ;  /* 0x000000001014794e */ /* 0x000fce0000000000 */
[----:B-1---5:R-:W-:Y:S05]  /*1730*/  CALL.ABS.NOINC R14 ;  /* 0x000000000e007343 */ /* 0x022fea0003c00000 */
.L_x_15:
[----:B------:R-:W-:-:S06]  /*1740*/  ULOP3.LUT UR4, UR36, 0x1, URZ, 0xfc, !UPT ;  /* 0x0000000124047892 */ /* 0x000fcc000f8efc3f */
[----:B0-----:R-:W-:-:S05]  /*1750*/  IMAD.U32 R0, RZ, RZ, UR4 ;  /* 0x00000004ff007e24 */ /* 0x001fca000f8e00ff */
[----:B------:R-:W-:-:S13]  /*1760*/  ISETP.NE.AND P0, PT, R0, 0x3, PT ;  /* 0x000000030000780c */ /* 0x000fda0003f05270 */
[----:B------:R-:W-:Y:S05]  /*1770*/  @!P0 BRA `(.L_x_16) ;  /* 0x0000000000048947 */ /* 0x000fea0003800000 */
[----:B------:R-:W-:Y:S01]  /*1780*/  BPT.TRAP 0x1 ;  /* 0x000000040000795c */ /* 0x000fe20000300000 */
.L_x_16:
[----:B------:R-:W-:Y:S02]  /*1790*/  IMAD.U32 R3, RZ, RZ, UR45 ;  /* 0x0000002dff037e24 */ /* 0x000fe4000f8e00ff */
[----:B------:R-:W-:-:S03]  /*17a0*/  IMAD.U32 R0, RZ, RZ, UR48 ;  /* 0x00000030ff007e24 */ /* 0x000fc6000f8e00ff */
[----:B------:R-:W-:Y:S02]  /*17b0*/  LEA R3, R3, UR42, 0x3 ;  /* 0x0000002a03037c11 */ /* 0x000fe4000f8e18ff */
[----:B------:R-:W-:-:S04]  /*17c0*/  SHF.L.U32 R0, R0, 0x1f, RZ ;  /* 0x0000001f00007819 */ /* 0x000fc800000006ff */
[----:B------:R0:W1:Y:S01]  /*17d0*/  SYNCS.PHASECHK.TRANS64.TRYWAIT P1, [R3+URZ], R0 ;  /* 0x00000000030075a7 */ /* 0x000062000802017f */
[----:B------:R-:W-:Y:S05]  /*17e0*/  @!P0 BRA `(.L_x_17) ;  /* 0x0000000000048947 */ /* 0x000fea0003800000 */
[----:B------:R-:W-:Y:S01]  /*17f0*/  BPT.TRAP 0x1 ;  /* 0x000000040000795c */ /* 0x000fe20000300000 */
.L_x_17:
[----:B------:R-:W-:-:S05]  /*1800*/  IMAD.U32 R4, RZ, RZ, UR46 ;  /* 0x0000002eff047e24 */ /* 0x000fca000f8e00ff */
[----:B------:R-:W-:Y:S01]  /*1810*/  ISETP.GE.AND P2, PT, R4, 0x1, PT ;  /* 0x000000010400780c */ /* 0x000fe20003f46270 */
[----:B-1----:R-:W-:-:S12]  /*1820*/  @P1 BRA `(.L_x_18) ;  /* 0x0000000000081947 */ /* 0x002fd80003800000 */
[----:B------:R-:W1:Y:S02]  /*1830*/  SYNCS.PHASECHK.TRANS64.TRYWAIT P1, [R3+URZ], R0 ;  /* 0x00000000030075a7 */ /* 0x000e64000802017f */
[----:B-1----:R-:W-:Y:S05]  /*1840*/  @!P1 BRA `(.L_x_19) ;  /* 0x0000005000d49947 */ /* 0x002fea0003800000 */
.L_x_18:
[----:B------:R-:W-:Y:S05]  /*1850*/  WARPSYNC.ALL ;  /* 0x0000000000007948 */ /* 0x000fea0003800000 */
[----:B------:R-:W-:Y:S01]  /*1860*/  UIADD3 UR4, UR42, 0x180, URZ ;  /* 0x000001802a047890 */ /* 0x000fe2000fffe03f */
[----:B------:R-:W-:Y:S01]  /*1870*/  WARPGROUP.ARRIVE ;  /* 0x00000000000079c5 */ /* 0x000fe20000000000 */
[----:B------:R-:W-:Y:S02]  /*1880*/  UIADD3 UR5, UR42, 0x8180, URZ ;  /* 0x000081802a057890 */ /* 0x000fe4000fffe03f */
[----:B------:R-:W-:Y:S02]  /*1890*/  USHF.R.U32.HI UR4, URZ, 0x4, UR4 ;  /* 0x000000043f047899 */ /* 0x000fe40008011604 */
[----:B------:R-:W-:-:S02]  /*18a0*/  USHF.R.U32.HI UR5, URZ, 0x4, UR5 ;  /* 0x000000043f057899 */ /* 0x000fc40008011605 */
[----:B------:R-:W-:Y:S02]  /*18b0*/  ULOP3.LUT UR4, UR4, 0x3fff, URZ, 0xc0, !UPT ;  /* 0x00003fff04047892 */ /* 0x000fe4000f8ec03f */
[----:B------:R-:W-:Y:S02]  /*18c0*/  ULOP3.LUT UR5, UR5, 0x3fff, URZ, 0xc0, !UPT ;  /* 0x00003fff05057892 */ /* 0x000fe4000f8ec03f */
[----:B------:R-:W-:Y:S02]  /*18d0*/  ULOP3.LUT UR8, UR4, 0x10000, URZ, 0xfc, !UPT ;  /* 0x0001000004087892 */ /* 0x000fe4000f8efc3f */
[----:B------:R-:W-:Y:S02]  /*18e0*/  ULOP3.LUT UR9, UR5, 0x10000, URZ, 0xfc, !UPT ;  /* 0x0001000005097892 */ /* 0x000fe4000f8efc3f */
[----:B------:R-:W-:Y:S02]  /*18f0*/  ULEA UR10, UR45, UR8, 0x9 ;  /* 0x000000082d0a7291 */ /* 0x000fe4000f8e483f */
[----:B------:R-:W-:Y:S01]  /*1900*/  ULEA UR11, UR45, UR9, 0xa ;  /* 0x000000092d0b7291 */ /* 0x000fe2000f8e503f */
[----:B------:R-:W-:Y:S01]  /*1910*/  UMOV UR5, 0x40000040 ;  /* 0x4000004000057882 */ /* 0x000fe20000000000 */
[----:B------:R-:W-:-:S03]  /*1920*/  UMOV UR7, 0x40000040 ;  /* 0x4000004000077882 */ /* 0x000fc60000000000 */
[----:B------:R-:W-:Y:S02]  /*1930*/  UMOV UR4, UR10 ;  /* 0x0000000a00047c82 */ /* 0x000fe40008000000 */
[----:B------:R-:W-:Y:S02]  /*1940*/  UMOV UR6, UR11 ;  /* 0x0000000b00067c82 */ /* 0x000fe40008000000 */
[----:B------:R-:W-:Y:S01]  /*1950*/  IGMMA.64x128x32.S8.S8 R24, gdesc[UR4], RZ, !UPT, gsb0 ;  /* 0x03600000041879f1 */ /* 0x000fe2000c0410ff */
[----:B------:R-:W-:Y:S02]  /*1960*/  UIADD3 UR4, UR10, 0x2, URZ ;  /* 0x000000020a047890 */ /* 0x000fe4000fffe03f */
[----:B------:R-:W-:Y:S01]  /*1970*/  UIADD3 UR6, UR11, 0x2, URZ ;  /* 0x000000020b067890 */ /* 0x000fe2000fffe03f */
[----:B------:R-:W-:Y:S01]  /*1980*/  UMOV UR5, 0x40000040 ;  /* 0x4000004000057882 */ /* 0x000fe20000000000 */
[----:B------:R-:W-:Y:S01]  /*1990*/  UMOV UR7, 0x40000040 ;  /* 0x4000004000077882 */ /* 0x000fe20000000000 */
[----:B------:R-:W-:-:S02]  /*19a0*/  WARPGROUP.DEPBAR.LE gsb0, 0x0 ;  /* 0x00008000000079c5 */ /* 0x000fc40000010000 */
[----:B------:R-:W-:-:S06]  /*19b0*/  WARPGROUP.ARRIVE ;  /* 0x00000000000079c5 */ /* 0x000fcc0000000000 */
[----:B------:R-:W-:Y:S01]  /*19c0*/  IGMMA.64x128x32.S8.S8 R24, gdesc[UR4], R24, gsb0 ;  /* 0x03600000041879f1 */ /* 0x000fe20008041018 */
[----:B------:R-:W-:Y:S02]  /*19d0*/  UIADD3 UR4, UR10, 0x4, URZ ;  /* 0x000000040a047890 */ /* 0x000fe4000fffe03f */
[----:B------:R-:W-:Y:S01]  /*19e0*/  UIADD3 UR6, UR11, 0x4, URZ ;  /* 0x000000040b067890 */ /* 0x000fe2000fffe03f */
[----:B------:R-:W-:Y:S01]  /*19f0*/  UMOV UR5, 0x40000040 ;  /* 0x4000004000057882 */ /* 0x000fe20000000000 */
[----:B------:R-:W-:Y:S01]  /*1a00*/  UMOV UR7, 0x40000040 ;  /* 0x4000004000077882 */ /* 0x000fe20000000000 */
[----:B------:R-:W-:Y:S02]  /*1a10*/  WARPGROUP.DEPBAR.LE gsb0, 0x0 ;  /* 0x00008000000079c5 */ /* 0x000fe40000010000 */
        /* <DEDUP_REMOVED lines=8> */
[----:B------:R-:W-:Y:S03]  /*1aa0*/  IGMMA.64x128x32.S8.S8 R24, gdesc[UR4], R24, gsb0 ;  /* 0x03600000041879f1 */ /* 0x000fe60008041018 */
[----:B------:R-:W-:Y:S02]  /*1ab0*/  WARPGROUP.DEPBAR.LE gsb0, 0x0 ;  /* 0x00008000000079c5 */ /* 0x000fe40000010000 */
[----:B------:R-:W-:Y:S05]  /*1ac0*/  @!P2 BRA `(.L_x_20) ;  /* 0x000000040014a947 */ /* 0x000fea0003800000 */
[----:B------:R-:W-:Y:S01]  /*1ad0*/  UIADD3 UR4, UR45, 0x1, URZ ;  /* 0x000000012d047890 */ /* 0x000fe2000fffe03f */
[----:B01----:R-:W-:Y:S01]  /*1ae0*/  IMAD.U32 R0, RZ, RZ, UR46 ;  /* 0x0000002eff007e24 */ /* 0x003fe2000f8e00ff */
[----:B------:R-:W-:Y:S02]  /*1af0*/  UMOV UR11, UR45 ;  /* 0x0000002d000b7c82 */ /* 0x000fe40008000000 */
[----:B------:R-:W-:-:S04]  /*1b00*/  UISETP.NE.AND UP0, UPT, UR4, 0x4, UPT ;  /* 0x000000040400788c */ /* 0x000fc8000bf05270 */
[----:B------:R-:W-:Y:S02]  /*1b10*/  USEL UR5, URZ, 0x1, UP0 ;  /* 0x000000013f057887 */ /* 0x000fe40008000000 */
[----:B------:R-:W-:Y:S02]  /*1b20*/  USEL UR10, UR4, URZ, UP0 ;  /* 0x0000003f040a7287 */ /* 0x000fe40008000000 */
[----:B------:R-:W-:-:S06]  /*1b30*/  ULOP3.LUT UR5, UR48, UR5, URZ, 0x3c, !UPT ;  /* 0x0000000530057292 */ /* 0x000fcc000f8e3c3f */
[----:B------:R-:W-:-:S07]  /*1b40*/  IMAD.U32 R5, RZ, RZ, UR5 ;  /* 0x00000005ff057e24 */ /* 0x000fce000f8e00ff */
.L_x_27:
[----:B01----:R-:W-:Y:S05]  /*1b50*/  @!P0 BRA `(.L_x_21) ;  /* 0x0000000000048947 */ /* 0x003fea0003800000 */
[----:B------:R-:W-:Y:S01]  /*1b60*/  BPT.TRAP 0x1 ;  /* 0x000000040000795c */ /* 0x000fe20000300000 */
.L_x_21:
[----:B------:R-:W-:Y:S01]  /*1b70*/  ULEA UR4, UR10, UR42, 0x3 ;  /* 0x0000002a0a047291 */ /* 0x000fe2000f8e183f */
[----:B------:R-:W-:-:S08]  /*1b80*/  SHF.L.U32 R3, R5, 0x1f, RZ ;  /* 0x0000001f05037819 */ /* 0x000fd000000006ff */
[----:B------:R0:W1:Y:S01]  /*1b90*/  SYNCS.PHASECHK.TRANS64.TRYWAIT P1, [UR4], R3 ;  /* 0x00000003ff0075a7 */ /* 0x0000620008020144 */
[----:B------:R-:W-:Y:S05]  /*1ba0*/  @!P0 BRA `(.L_x_22) ;  /* 0x0000000000048947 */ /* 0x000fea0003800000 */
[----:B------:R-:W-:Y:S01]  /*1bb0*/  BPT.TRAP 0x1 ;  /* 0x000000040000795c */ /* 0x000fe20000300000 */
.L_x_22:
[----:B-1----:R-:W-:Y:S05]  /*1bc0*/  @P1 BRA `(.L_x_23) ;  /* 0x0000000000081947 */ /* 0x002fea0003800000 */
[----:B------:R-:W1:Y:S02]  /*1bd0*/  SYNCS.PHASECHK.TRANS64.TRYWAIT P1, [UR4], R3 ;  /* 0x00000003ff0075a7 */ /* 0x000e640008020144 */
[----:B-1----:R-:W-:Y:S05]  /*1be0*/  @!P1 BRA `(.L_x_24) ;  /* 0x0000005000009947 */ /* 0x002fea0003800000 */
.L_x_23:
[----:B------:R-:W-:Y:S01]  /*1bf0*/  ULEA UR12, UR10, UR8, 0x9 ;  /* 0x000000080a0c7291 */ /* 0x000fe2000f8e483f */
[----:B------:R-:W-:Y:S01]  /*1c00*/  WARPGROUP.ARRIVE ;  /* 0x00000000000079c5 */ /* 0x000fe20000000000 */
[----:B------:R-:W-:Y:S01]  /*1c10*/  ULEA UR13, UR10, UR9, 0xa ;  /* 0x000000090a0d7291 */ /* 0x000fe2000f8e503f */
[----:B------:R-:W-:Y:S01]  /*1c20*/  UMOV UR5, 0x40000040 ;  /* 0x4000004000057882 */ /* 0x000fe20000000000 */
[----:B------:R-:W-:-:S03]  /*1c30*/  UMOV UR7, 0x40000040 ;  /* 0x4000004000077882 */ /* 0x000fc60000000000 */
[----:B------:R-:W-:Y:S02]  /*1c40*/  UMOV UR4, UR12 ;  /* 0x0000000c00047c82 */ /* 0x000fe40008000000 */
[----:B------:R-:W-:Y:S02]  /*1c50*/  UMOV UR6, UR13 ;  /* 0x0000000d00067c82 */ /* 0x000fe40008000000 */
[----:B------:R-:W-:Y:S01]  /*1c60*/  IGMMA.64x128x32.S8.S8 R24, gdesc[UR4], R24, gsb0 ;  /* 0x03600000041879f1 */ /* 0x000fe20008041018 */
        /* <DEDUP_REMOVED lines=23> */
[----:B------:R-:W-:Y:S01]  /*1de0*/  BPT.TRAP 0x1 ;  /* 0x000000040000795c */ /* 0x000fe20000300000 */
.L_x_25:
[----:B------:R-:W-:Y:S02]  /*1df0*/  UISETP.GT.U32.AND UP0, UPT, UR36, 0x1, UPT ;  /* 0x000000012400788c */ /* 0x000fe4000bf04070 */
[----:B------:R-:W-:-:S04]  /*1e00*/  ULEA UR4, UR11, UR42, 0x3 ;  /* 0x0000002a0b047291 */ /* 0x000fc8000f8e183f */
[----:B------:R-:W-:Y:S01]  /*1e10*/  UIADD3 UR4, UR4, 0x20, URZ ;  /* 0x0000002004047890 */ /* 0x000fe2000fffe03f */
[----:B------:R-:W-:-:S03]  /*1e20*/  PLOP3.LUT P1, PT, PT, PT, UP0, 0x80, 0x0 ;  /* 0x000000000000781c */ /* 0x000fc60003f2f008 */
[----:B------:R-:W-:-:S09]  /*1e30*/  UPRMT UR4, URZ, 0x654, UR4 ;  /* 0x000006543f047896 */ /* 0x000fd20008000004 */
[----:B------:R-:W-:Y:S01]  /*1e40*/  SYNCS.ARRIVE.TRANS64.RED.A1T0 RZ, [UR4], RZ ;  /* 0x000000ffffff79a7 */ /* 0x000fe20008100404 */
[----:B------:R-:W-:Y:S05]  /*1e50*/  @P1 BRA `(.L_x_26) ;  /* 0x0000000000041947 */ /* 0x000fea0003800000 */
[----:B------:R-:W-:Y:S01]  /*1e60*/  BPT.TRAP 0x1 ;  /* 0x000000040000795c */ /* 0x000fe20000300000 */
.L_x_26:
[----:B------:R-:W-:Y:S01]  /*1e70*/  UIADD3 UR10, UR10, 0x1, URZ ;  /* 0x000000010a0a7890 */ /* 0x000fe2000fffe03f */
[C---:B------:R-:W-:Y:S01]  /*1e80*/  ISETP.GT.AND P1, PT, R0.reuse, 0x1, PT ;  /* 0x000000010000780c */ /* 0x040fe20003f24270 */
[----:B------:R-:W-:Y:S01]  /*1e90*/  UIADD3 UR11, UR11, 0x1, URZ ;  /* 0x000000010b0b7890 */ /* 0x000fe2000fffe03f */
[----:B------:R-:W-:Y:S01]  /*1ea0*/  VIADD R0, R0, 0xffffffff ;  /* 0xffffffff00007836 */ /* 0x000fe20000000000 */
[----:B------:R-:W-:Y:S02]  /*1eb0*/  UISETP.NE.AND UP0, UPT, UR10, 0x4, UPT ;  /* 0x000000040a00788c */ /* 0x000fe4000bf05270 */
[----:B------:R-:W-:Y:S02]  /*1ec0*/  UISETP.NE.AND UP1, UPT, UR11, 0x4, UPT ;  /* 0x000000040b00788c */ /* 0x000fe4000bf25270 */
[----:B------:R-:W-:Y:S02]  /*1ed0*/  USEL UR4, URZ, 0x1, UP0 ;  /* 0x000000013f047887 */ /* 0x000fe40008000000 */
[----:B------:R-:W-:-:S02]  /*1ee0*/  USEL UR10, UR10, URZ, UP0 ;  /* 0x0000003f0a0a7287 */ /* 0x000fc40008000000 */
[----:B------:R-:W-:Y:S02]  /*1ef0*/  USEL UR11, UR11, URZ, UP1 ;  /* 0x0000003f0b0b7287 */ /* 0x000fe40008800000 */
[----:B------:R-:W-:Y:S01]  /*1f00*/  LOP3.LUT R5, R5, UR4, RZ, 0x3c, !PT ;  /* 0x0000000405057c12 */ /* 0x000fe2000f8e3cff */
[----:B------:R-:W-:Y:S09]  /*1f10*/  @P1 BRA `(.L_x_27) ;  /* 0xfffffffc000c1947 */ /* 0x000ff2000383ffff */
.L_x_20:
[----:B01----:R-:W0:Y:S01]  /*1f20*/  LDC R0, c[0x0][0x28c] ;  /* 0x0000a300ff007b82 */ /* 0x003e220000000800 */
[----:B------:R1:W-:Y:S01]  /*1f30*/  SYNCS.ARRIVE.TRANS64.A1T0 RZ, [R98+UR49], RZ ;  /* 0x000000ff62ff79a7 */ /* 0x0003e20008100031 */
[----:B0-----:R-:W-:-:S13]  /*1f40*/  ISETP.GE.AND P1, PT, R0, 0x1, PT ;  /* 0x000000010000780c */ /* 0x001fda0003f26270 */
[----:B-1----:R-:W-:Y:S05]  /*1f50*/  @!P1 BRA `(.L_x_28) ;  /* 0x0000000000309947 */ /* 0x002fea0003800000 */
[----:B------:R-:W-:Y:S05]  /*1f60*/  @!P0 BRA `(.L_x_29) ;  /* 0x0000000000048947 */ /* 0x000fea0003800000 */
[----:B------:R-:W-:Y:S01]  /*1f70*/  BPT.TRAP 0x1 ;  /* 0x000000040000795c */ /* 0x000fe20000300000 */
.L_x_29:
[----:B------:R-:W-:Y:S02]  /*1f80*/  UIADD3 UR4, UR46, UR45, URZ ;  /* 0x0000002d2e047290 */ /* 0x000fe4000fffe03f */
[----:B------:R-:W-:Y:S02]  /*1f90*/  UISETP.GT.U32.AND UP0, UPT, UR36, 0x1, UPT ;  /* 0x000000012400788c */ /* 0x000fe4000bf04070 */
[----:B------:R-:W-:-:S04]  /*1fa0*/  USHF.L.U32 UR4, UR4, 0x3, URZ ;  /* 0x0000000304047899 */ /* 0x000fc8000800063f */
[----:B------:R-:W-:Y:S01]  /*1fb0*/  ULOP3.LUT UR4, UR4, 0x18, URZ, 0xc0, !UPT ;  /* 0x0000001804047892 */ /* 0x000fe2000f8ec03f */
[----:B------:R-:W-:-:S03]  /*1fc0*/  PLOP3.LUT P0, PT, PT, PT, UP0, 0x80, 0x0 ;  /* 0x000000000000781c */ /* 0x000fc60003f0f008 */
[----:B------:R-:W-:-:S04]  /*1fd0*/  UIADD3 UR4, UR42, 0x20, UR4 ;  /* 0x000000202a047890 */ /* 0x000fc8000fffe004 */
[----:B------:R-:W-:-:S09]  /*1fe0*/  UPRMT UR4, URZ, 0x654, UR4 ;  /* 0x000006543f047896 */ /* 0x000fd20008000004 */
[----:B------:R-:W-:Y:S01]  /*1ff0*/  SYNCS.ARRIVE.TRANS64.RED.A1T0 RZ, [UR4], RZ ;  /* 0x000000ffffff79a7 */ /* 0x000fe20008100404 */
[----:B------:R-:W-:Y:S05]  /*2000*/  @P0 BRA `(.L_x_28) ;  /* 0x0000000000040947 */ /* 0x000fea0003800000 */
[----:B------:R-:W-:Y:S01]  /*2010*/  BPT.TRAP 0x1 ;  /* 0x000000040000795c */ /* 0x000fe20000300000 */
.L_x_28:
[----:B------:R-:W-:Y:S01]  /*2020*/  SHF.L.U32 R4, R97, 0x1f, RZ ;  /* 0x0000001f61047819 */ /* 0x000fe200000006ff */
[----:B------:R-:W-:-:S03]  /*2030*/  IMAD.SHL.U32 R0, R19, 0x40, RZ ;  /* 0x0000004013007824 */ /* 0x000fc600078e00ff */
[----:B------:R-:W0:Y:S02]  /*2040*/  SYNCS.PHASECHK.TRANS64.TRYWAIT P0, [R93+URZ+0x8], R4 ;  /* 0x000008045d0075a7 */ /* 0x000e24000800017f */
[----:B0-----:R-:W-:Y:S05]  /*2050*/  @!P0 BRA `(.L_x_30) ;  /* 0x0000004800fc8947 */ /* 0x001fea0003800000 */
.L_x_188:
[----:B------:R-:W-:Y:S01]  /*2060*/  ULDC UR4, c[0x0][0x284] ;  /* 0x0000a10000047ab9 */ /* 0x000fe20000000800 */
[----:B------:R-:W-:Y:S01]  /*2070*/  IMAD.SHL.U32 R11, R18, 0x80, RZ ;  /* 0x00000080120b7824 */ /* 0x000fe200078e00ff */
[----:B------:R-:W-:Y:S01]  /*2080*/  ISETP.GE.AND P0, PT, R0, UR4, PT ;  /* 0x0000000400007c0c */ /* 0x000fe2000bf06270 */
[----:B------:R-:W-:-:S03]  /*2090*/  ULDC UR4, c[0x0][0x288] ;  /* 0x0000a20000047ab9 */ /* 0x000fc60000000800 */
[----:B------:R-:W-:-:S13]  /*20a0*/  ISETP.GE.OR P0, PT, R11, UR4, P0 ;  /* 0x000000040b007c0c */ /* 0x000fda0008706670 */
[----:B------:R-:W-:Y:S05]  /*20b0*/  @P0 BRA `(.L_x_31) ;  /* 0x0000003000c80947 */ /* 0x000fea0003800000 */
[----:B------:R-:W1:Y:S01]  /*20c0*/  LDC.64 R8, c[0x0][0x5c8] ;  /* 0x00017200ff087b82 */ /* 0x000e620000000a00 */
[----:B------:R-:W-:Y:S01]  /*20d0*/  SHF.R.S32.HI R10, RZ, 0x1f, R2 ;  /* 0x0000001fff0a7819 */ /* 0x000fe20000011402 */
[----:B------:R-:W-:Y:S01]  /*20e0*/  ULDC.64 UR4, c[0x0][0x5d0] ;  /* 0x0001740000047ab9 */ /* 0x000fe20000000a00 */
[----:B------:R-:W-:Y:S01]  /*20f0*/  SHF.R.S32.HI R15, RZ, 0x1f, R11 ;  /* 0x0000001fff0f7819 */ /* 0x000fe2000001140b */
[----:B0-----:R-:W-:Y:S01]  /*2100*/  IMAD.WIDE.U32 R4, R2, UR4, R90 ;  /* 0x0000000402047c25 */ /* 0x001fe2000f8e005a */
[----:B------:R-:W-:Y:S03]  /*2110*/  BSSY B0, `(.L_x_31) ;  /* 0x000032c000007945 */ /* 0x000fe60003800000 */
[----:B------:R-:W-:Y:S01]  /*2120*/  IMAD R3, R10, UR4, RZ ;  /* 0x000000040a037c24 */ /* 0x000fe2000f8e02ff */
[----:B------:R-:W-:Y:S01]  /*2130*/  IADD3 R4, P0, R11, R4, RZ ;  /* 0x000000040b047210 */ /* 0x000fe20007f1e0ff */
[----:B------:R-:W-:-:S04]  /*2140*/  IMAD.WIDE R12, R19, 0x40, R88 ;  /* 0x00000040130c7825 */ /* 0x000fc800078e0258 */
[----:B------:R-:W-:Y:S01]  /*2150*/  IMAD R3, R2, UR5, R3 ;  /* 0x0000000502037c24 */ /* 0x000fe2000f8e0203 */
[----:B------:R-:W-:Y:S01]  /*2160*/  ULDC.64 UR4, c[0x0][0x5c0] ;  /* 0x0001700000047ab9 */ /* 0x000fe20000000a00 */
[----:B------:R-:W-:Y:S02]  /*2170*/  IMAD.IADD R18, R95, 0x1, -R0 ;  /* 0x000000015f127824 */ /* 0x000fe400078e0a00 */
[----:B------:R-:W-:Y:S01]  /*2180*/  IMAD.IADD R14, R92, 0x1, -R11 ;  /* 0x000000015c0e7824 */ /* 0x000fe200078e0a0b */
[----:B------:R-:W-:Y:S01]  /*2190*/  IADD3.X R5, R15, R5, R3, P0, !PT ;  /* 0x000000050f057210 */ /* 0x000fe200007fe403 */
[-C--:B-1----:R-:W-:Y:S02]  /*21a0*/  IMAD R3, R13, R8.reuse, RZ ;  /* 0x000000080d037224 */ /* 0x082fe400078e02ff */
[----:B------:R-:W-:-:S04]  /*21b0*/  IMAD.WIDE.U32 R4, R12, R8, R4 ;  /* 0x000000080c047225 */ /* 0x000fc800078e0004 */
[----:B------:R-:W-:Y:S01]  /*21c0*/  IMAD R3, R12, R9, R3 ;  /* 0x000000090c037224 */ /* 0x000fe200078e0203 */
[----:B------:R-:W-:-:S04]  /*21d0*/  IADD3 R4, P0, R4, UR4, RZ ;  /* 0x0000000404047c10 */ /* 0x000fc8000ff1e0ff */
[----:B------:R-:W-:Y:S02]  /*21e0*/  IADD3.X R5, R5, UR5, R3, P0, !PT ;  /* 0x0000000505057c10 */ /* 0x000fe400087fe403 */
[----:B-----5:R-:W-:Y:S02]  /*21f0*/  ISETP.NE.AND P0, PT, R23, RZ, PT ;  /* 0x000000ff1700720c */ /* 0x020fe40003f05270 */
[----:B------:R-:W-:-:S04]  /*2200*/  LEA R6, P1, R8, R4, 0x3 ;  /* 0x0000000408067211 */ /* 0x000fc800078218ff */
[----:B------:R-:W-:-:S07]  /*2210*/  LEA.HI.X R7, R8, R5, R9, 0x3, P1 ;  /* 0x0000000508077211 */ /* 0x000fce00008f1c09 */
[----:B------:R-:W-:Y:S05]  /*2220*/  @!P0 BRA `(.L_x_32) ;  /* 0x0000002400608947 */ /* 0x000fea0003800000 */
[----:B------:R-:W0:Y:S01]  /*2230*/  LDC.64 R20, c[0x0][0x5b0] ;  /* 0x00016c00ff147b82 */ /* 0x000e220000000a00 */
[----:B------:R-:W-:Y:S01]  /*2240*/  ULDC.64 UR4, c[0x0][0x5b8] ;  /* 0x00016e0000047ab9 */ /* 0x000fe20000000a00 */
[----:B------:R-:W-:Y:S01]  /*2250*/  ISETP.GE.AND P1, PT, R18, 0x1, PT ;  /* 0x000000011200780c */ /* 0x000fe20003f26270 */
[----:B------:R-:W-:Y:S01]  /*2260*/  IMAD.WIDE.U32 R8, R2, UR4, R90 ;  /* 0x0000000402087c25 */ /* 0x000fe2000f8e005a */
[----:B------:R-:W-:Y:S02]  /*2270*/  BSSY B1, `(.L_x_33) ;  /* 0x000000e000017945 */ /* 0x000fe40003800000 */
[----:B------:R-:W-:Y:S01]  /*2280*/  ISETP.LT.OR P2, PT, R14, 0x1, !P1 ;  /* 0x000000010e00780c */ /* 0x000fe20004f41670 */
[----:B------:R-:W-:Y:S01]  /*2290*/  IMAD R3, R10, UR4, RZ ;  /* 0x000000040a037c24 */ /* 0x000fe2000f8e02ff */
[----:B------:R-:W1:Y:S01]  /*22a0*/  LDC.64 R100, c[0x0][0x5a8] ;  /* 0x00016a00ff647b82 */ /* 0x000e620000000a00 */
[----:B------:R-:W-:Y:S02]  /*22b0*/  IADD3 R10, P0, R11, R8, RZ ;  /* 0x000000080b0a7210 */ /* 0x000fe40007f1e0ff */
[----:B------:R-:W-:-:S05]  /*22c0*/  IMAD R3, R2, UR5, R3 ;  /* 0x0000000502037c24 */ /* 0x000fca000f8e0203 */
[----:B------:R-:W-:Y:S01]  /*22d0*/  IADD3.X R11, R15, R9, R3, P0, !PT ;  /* 0x000000090f0b7210 */ /* 0x000fe200007fe403 */
[-C--:B0-----:R-:W-:Y:S02]  /*22e0*/  IMAD R0, R13, R20.reuse, RZ ;  /* 0x000000140d007224 */ /* 0x081fe400078e02ff */
[----:B------:R-:W-:-:S04]  /*22f0*/  IMAD.WIDE.U32 R2, R12, R20, R10 ;  /* 0x000000140c027225 */ /* 0x000fc800078e000a */
[----:B------:R-:W-:Y:S01]  /*2300*/  IMAD R19, R12, R21, R0 ;  /* 0x000000150c137224 */ /* 0x000fe200078e0200 */
[----:B-1----:R-:W-:-:S04]  /*2310*/  IADD3 R2, P0, R2, R100, RZ ;  /* 0x0000006402027210 */ /* 0x002fc80007f1e0ff */
[----:B------:R-:W-:Y:S01]  /*2320*/  IADD3.X R3, R101, R3, R19, P0, !PT ;  /* 0x0000000365037210 */ /* 0x000fe200007fe413 */
[----:B------:R-:W-:Y:S08]  /*2330*/  @P2 BRA `(.L_x_34) ;  /* 0x0000000000042947 */ /* 0x000ff00003800000 */
[----:B------:R0:W5:Y:S02]  /*2340*/  LDG.E.U8 R96, desc[UR52][R2.64] ;  /* 0x0000003402607981 */ /* 0x000164000c1e1100 */
.L_x_34:
[----:B------:R-:W-:Y:S05]  /*2350*/  BSYNC B1 ;  /* 0x0000000000017941 */ /* 0x000fea0003800000 */
.L_x_33:
[----:B-----5:R-:W-:Y:S01]  /*2360*/  LOP3.LUT R0, R96, 0xffff, RZ, 0xc0, !PT ;  /* 0x0000ffff60007812 */ /* 0x020fe200078ec0ff */
[----:B------:R-:W-:Y:S01]  /*2370*/  IMAD.SHL.U32 R8, R20, 0x8, RZ ;  /* 0x0000000814087824 */ /* 0x000fe200078e00ff */
[----:B------:R-:W-:Y:S01]  /*2380*/  ISETP.LT.OR P5, PT, R14, 0x2, !P1 ;  /* 0x000000020e00780c */ /* 0x000fe20004fa1670 */
[----:B------:R-:W-:Y:S01]  /*2390*/  BSSY B1, `(.L_x_35) ;  /* 0x000000e000017945 */ /* 0x000fe20003800000 */
[----:B------:R-:W-:Y:S02]  /*23a0*/  PRMT R0, R0, 0x8880, RZ ;  /* 0x0000888000007816 */ /* 0x000fe400000000ff */
[----:B------:R-:W-:Y:S02]  /*23b0*/  SHF.L.U64.HI R9, R20, 0x3, R21 ;  /* 0x0000000314097819 */ /* 0x000fe40000010215 */
[----:B------:R-:W-:Y:S01]  /*23c0*/  ISETP.GE.AND P0, PT, R18, 0x9, PT ;  /* 0x000000091200780c */ /* 0x000fe20003f06270 */
[----:B------:R-:W-:Y:S02]  /*23d0*/  IMAD R13, R0, R23, RZ ;  /* 0x00000017000d7224 */ /* 0x000fe400078e02ff */
[----:B------:R-:W-:-:S04]  /*23e0*/  IMAD.WIDE.U32 R8, R12, R20, R8 ;  /* 0x000000140c087225 */ /* 0x000fc800078e0008 */
[----:B------:R-:W-:Y:S01]  /*23f0*/  @!P2 IMAD R15, R24, R22, R13 ;  /* 0x00000016180fa224 */ /* 0x000fe200078e020d */
[----:B------:R-:W-:Y:S01]  /*2400*/  IADD3 R8, P3, P4, R10, R100, R8 ;  /* 0x000000640a087210 */ /* 0x000fe20007c7e008 */
[----:B------:R-:W-:-:S03]  /*2410*/  IMAD.IADD R12, R19, 0x1, R9 ;  /* 0x00000001130c7824 */ /* 0x000fc600078e0209 */
[----:B------:R1:W-:Y:S01]  /*2420*/  @!P2 STG.E.U8 desc[UR52][R4.64], R15 ;  /* 0x0000000f0400a986 */ /* 0x0003e2000c101134 */
[----:B------:R-:W-:Y:S08]  /*2430*/  @P5 BRA `(.L_x_36) ;  /* 0x00000000000c5947 */ /* 0x000ff00003800000 */
[----:B------:R-:W2:Y:S02]  /*2440*/  LDG.E.U8 R96, desc[UR52][R2.64+0x1] ;  /* 0x0000013402607981 */ /* 0x000ea4000c1e1100 */
[----:B--2---:R-:W-:-:S05]  /*2450*/  PRMT R0, R96, 0x8880, RZ ;  /* 0x0000888060007816 */ /* 0x004fca00000000ff */
[----:B------:R-:W-:-:S07]  /*2460*/  IMAD R13, R0, R23, RZ ;  /* 0x00000017000d7224 */ /* 0x000fce00078e02ff */
.L_x_36:
[----:B------:R-:W-:Y:S05]  /*2470*/  BSYNC B1 ;  /* 0x0000000000017941 */ /* 0x000fea0003800000 */
.L_x_35:
[C---:B------:R-:W-:Y:S01]  /*2480*/  ISETP.LT.OR P2, PT, R14.reuse, 0x1, !P0 ;  /* 0x000000010e00780c */ /* 0x040fe20004741670 */
[----:B------:R-:W-:Y:S01]  /*2490*/  @!P5 IMAD R25, R25, R22, R13 ;  /* 0x000000161919d224 */ /* 0x000fe200078e020d */
[----:B------:R-:W-:Y:S01]  /*24a0*/  BSSY B1, `(.L_x_37) ;  /* 0x000000b000017945 */ /* 0x000fe20003800000 */
[----:B------:R-:W-:Y:S02]  /*24b0*/  IADD3.X R9, R11, R101, R12, P3, P4 ;  /* 0x000000650b097210 */ /* 0x000fe40001fe840c */
[C---:B------:R-:W-:Y:S01]  /*24c0*/  ISETP.LT.OR P4, PT, R14.reuse, 0x2, !P0 ;  /* 0x000000020e00780c */ /* 0x040fe20004781670 */
[----:B------:R2:W-:Y:S01]  /*24d0*/  @!P5 STG.E.U8 desc[UR52][R4.64+0x1], R25 ;  /* 0x000001190400d986 */ /* 0x0005e2000c101134 */
[C---:B------:R-:W-:Y:S02]  /*24e0*/  ISETP.LT.OR P5, PT, R14.reuse, 0x9, !P1 ;  /* 0x000000090e00780c */ /* 0x040fe40004fa1670 */
[C---:B------:R-:W-:Y:S02]  /*24f0*/  ISETP.LT.OR P6, PT, R14.reuse, 0xa, !P1 ;  /* 0x0000000a0e00780c */ /* 0x040fe40004fc1670 */
[----:B------:R-:W-:-:S02]  /*2500*/  ISETP.LT.OR P3, PT, R14, 0x9, !P0 ;  /* 0x000000090e00780c */ /* 0x000fc40004761670 */
[----:B------:R-:W-:Y:S11]  /*2510*/  @P2 BRA `(.L_x_38) ;  /* 0x00000000000c2947 */ /* 0x000ff60003800000 */
[----:B------:R-:W3:Y:S02]  /*2520*/  LDG.E.U8 R96, desc[UR52][R8.64] ;  /* 0x0000003408607981 */ /* 0x000ee4000c1e1100 */
[----:B---3--:R-:W-:-:S05]  /*2530*/  PRMT R0, R96, 0x8880, RZ ;  /* 0x0000888060007816 */ /* 0x008fca00000000ff */
[----:B------:R-:W-:-:S07]  /*2540*/  IMAD R13, R0, R23, RZ ;  /* 0x00000017000d7224 */ /* 0x000fce00078e02ff */
.L_x_38:
[----:B------:R-:W-:Y:S05]  /*2550*/  BSYNC B1 ;  /* 0x0000000000017941 */ /* 0x000fea0003800000 */
.L_x_37:
[----:B------:R-:W-:Y:S01]  /*2560*/  @!P2 IMAD R11, R26, R22, R13 ;  /* 0x000000161a0ba224 */ /* 0x000fe200078e020d */
[----:B------:R-:W-:Y:S04]  /*2570*/  BSSY B1, `(.L_x_39) ;  /* 0x0000006000017945 */ /* 0x000fe80003800000 */
[----:B------:R3:W-:Y:S01]  /*2580*/  @!P2 STG.E.U8 desc[UR52][R6.64], R11 ;  /* 0x0000000b0600a986 */ /* 0x0007e2000c101134 */
[----:B------:R-:W-:Y:S05]  /*2590*/  @P4 BRA `(.L_x_40) ;  /* 0x00000000000c4947 */ /* 0x000fea0003800000 */
[----:B------:R-:W4:Y:S02]  /*25a0*/  LDG.E.U8 R96, desc[UR52][R8.64+0x1] ;  /* 0x0000013408607981 */ /* 0x000f24000c1e1100 */
[----:B----4-:R-:W-:-:S05]  /*25b0*/  PRMT R0, R96, 0x8880, RZ ;  /* 0x0000888060007816 */ /* 0x010fca00000000ff */
[----:B------:R-:W-:-:S07]  /*25c0*/  IMAD R13, R0, R23, RZ ;  /* 0x00000017000d7224 */ /* 0x000fce00078e02ff */
.L_x_40:
[----:B------:R-:W-:Y:S05]  /*25d0*/  BSYNC B1 ;  /* 0x0000000000017941 */ /* 0x000fea0003800000 */
.L_x_39:
[----:B------:R-:W-:Y:S01]  /*25e0*/  @!P4 IMAD R27, R27, R22, R13 ;  /* 0x000000161b1bc224 */ /* 0x000fe200078e020d */
[----:B------:R-:W-:Y:S04]  /*25f0*/  BSSY B1, `(.L_x_41) ;  /* 0x0000006000017945 */ /* 0x000fe80003800000 */
[----:B------:R4:W-:Y:S01]  /*2600*/  @!P4 STG.E.U8 desc[UR52][R6.64+0x1], R27 ;  /* 0x0000011b0600c986 */ /* 0x0009e2000c101134 */
[----:B------:R-:W-:Y:S05]  /*2610*/  @P5 BRA `(.L_x_42) ;  /* 0x00000000000c5947 */ /* 0x000fea0003800000 */
[----:B------:R-:W5:Y:S02]  /*2620*/  LDG.E.U8 R96, desc[UR52][R2.64+0x8] ;  /* 0x0000083402607981 */ /* 0x000f64000c1e1100 */
[----:B-----5:R-:W-:-:S05]  /*2630*/  PRMT R0, R96, 0x8880, RZ ;  /* 0x0000888060007816 */ /* 0x020fca00000000ff */
[----:B------:R-:W-:-:S07]  /*2640*/  IMAD R13, R0, R23, RZ ;  /* 0x00000017000d7224 */ /* 0x000fce00078e02ff */
.L_x_42:
[----:B------:R-:W-:Y:S05]  /*2650*/  BSYNC B1 ;  /* 0x0000000000017941 */ /* 0x000fea0003800000 */
.L_x_41:
[----:B---3--:R-:W-:Y:S01]  /*2660*/  @!P5 IMAD R11, R28, R22, R13 ;  /* 0x000000161c0bd224 */ /* 0x008fe200078e020d */
[----:B------:R-:W-:Y:S04]  /*2670*/  BSSY B1, `(.L_x_43) ;  /* 0x0000006000017945 */ /* 0x000fe80003800000 */
[----:B------:R3:W-:Y:S01]  /*2680*/  @!P5 STG.E.U8 desc[UR52][R4.64+0x8], R11 ;  /* 0x0000080b0400d986 */ /* 0x0007e2000c101134 */
[----:B------:R-:W-:Y:S05]  /*2690*/  @P6 BRA `(.L_x_44) ;  /* 0x00000000000c6947 */ /* 0x000fea0003800000 */
[----:B------:R-:W5:Y:S02]  /*26a0*/  LDG.E.U8 R96, desc[UR52][R2.64+0x9] ;  /* 0x0000093402607981 */ /* 0x000f64000c1e1100 */
[----:B-----5:R-:W-:-:S05]  /*26b0*/  PRMT R0, R96, 0x8880, RZ ;  /* 0x0000888060007816 */ /* 0x020fca00000000ff */
[----:B------:R-:W-:-:S07]  /*26c0*/  IMAD R13, R0, R23, RZ ;  /* 0x00000017000d7224 */ /* 0x000fce00078e02ff */
.L_x_44:
[----:B------:R-:W-:Y:S05]  /*26d0*/  BSYNC B1 ;  /* 0x0000000000017941 */ /* 0x000fea0003800000 */
.L_x_43:
[----:B------:R-:W-:Y:S01]  /*26e0*/  @!P6 IMAD R29, R29, R22, R13 ;  /* 0x000000161d1de224 */ /* 0x000fe200078e020d */
[----:B------:R-:W-:Y:S04]  /*26f0*/  BSSY B1, `(.L_x_45) ;  /* 0x0000006000017945 */ /* 0x000fe80003800000 */
[----:B------:R0:W-:Y:S01]  /*2700*/  @!P6 STG.E.U8 desc[UR52][R4.64+0x9], R29 ;  /* 0x0000091d0400e986 */ /* 0x0001e2000c101134 */
[----:B------:R-:W-:Y:S05]  /*2710*/  @P3 BRA `(.L_x_46) ;  /* 0x00000000000c3947 */ /* 0x000fea0003800000 */
[----:B------:R-:W5:Y:S02]  /*2720*/  LDG.E.U8 R96, desc[UR52][R8.64+0x8] ;  /* 0x0000083408607981 */ /* 0x000f64000c1e1100 */
[----:B-----5:R-:W-:-:S05]  /*2730*/  PRMT R0, R96, 0x8880, RZ ;  /* 0x0000888060007816 */ /* 0x020fca00000000ff */
[----:B------:R-:W-:-:S07]  /*2740*/  IMAD R13, R0, R23, RZ ;  /* 0x00000017000d7224 */ /* 0x000fce00078e02ff */
.L_x_46:
[----:B------:R-:W-:Y:S05]  /*2750*/  BSYNC B1 ;  /* 0x0000000000017941 */ /* 0x000fea0003800000 */
.L_x_45:
[----:B------:R-:W-:Y:S01]  /*2760*/  ISETP.LT.OR P5, PT, R14, 0xa, !P0 ;  /* 0x0000000a0e00780c */ /* 0x000fe200047a1670 */
[----:B---3--:R-:W-:Y:S01]  /*2770*/  @!P3 IMAD R11, R30, R22, R13 ;  /* 0x000000161e0bb224 */ /* 0x008fe200078e020d */
[----:B------:R-:W-:Y:S01]  /*2780*/  BSSY B1, `(.L_x_47) ;  /* 0x000000a000017945 */ /* 0x000fe20003800000 */
[C---:B------:R-:W-:Y:S02]  /*2790*/  ISETP.LT.OR P4, PT, R14.reuse, 0x11, !P1 ;  /* 0x000000110e00780c */ /* 0x040fe40004f81670 */
[C---:B------:R-:W-:Y:S01]  /*27a0*/  ISETP.LT.OR P6, PT, R14.reuse, 0x11, !P0 ;  /* 0x000000110e00780c */ /* 0x040fe200047c1670 */
[----:B------:R3:W-:Y:S01]  /*27b0*/  @!P3 STG.E.U8 desc[UR52][R6.64+0x8], R11 ;  /* 0x0000080b0600b986 */ /* 0x0007e2000c101134 */
[C---:B------:R-:W-:Y:S02]  /*27c0*/  ISETP.LT.OR P3, PT, R14.reuse, 0x12, !P1 ;  /* 0x000000120e00780c */ /* 0x040fe40004f61670 */
[----:B------:R-:W-:-:S04]  /*27d0*/  ISETP.LT.OR P2, PT, R14, 0x12, !P0 ;  /* 0x000000120e00780c */ /* 0x000fc80004741670 */
[----:B------:R-:W-:Y:S09]  /*27e0*/  @P5 BRA `(.L_x_48) ;  /* 0x00000000000c5947 */ /* 0x000ff20003800000 */
[----:B------:R-:W5:Y:S02]  /*27f0*/  LDG.E.U8 R96, desc[UR52][R8.64+0x9] ;  /* 0x0000093408607981 */ /* 0x000f64000c1e1100 */
[----:B-----5:R-:W-:-:S05]  /*2800*/  PRMT R0, R96, 0x8880, RZ ;  /* 0x0000888060007816 */ /* 0x020fca00000000ff */
[----:B------:R-:W-:-:S07]  /*2810*/  IMAD R13, R0, R23, RZ ;  /* 0x00000017000d7224 */ /* 0x000fce00078e02ff */
.L_x_48:
[----:B------:R-:W-:Y:S05]  /*2820*/  BSYNC B1 ;  /* 0x0000000000017941 */ /* 0x000fea0003800000 */
.L_x_47:
[----:B------:R-:W-:Y:S01]  /*2830*/  @!P5 IMAD R31, R31, R22, R13 ;  /* 0x000000161f1fd224 */ /* 0x000fe200078e020d */
[----:B------:R-:W-:Y:S04]  /*2840*/  BSSY B1, `(.L_x_49) ;  /* 0x0000006000017945 */ /* 0x000fe80003800000 */
[----:B------:R0:W-:Y:S01]  /*2850*/  @!P5 STG.E.U8 desc[UR52][R6.64+0x9], R31 ;  /* 0x0000091f0600d986 */ /* 0x0001e2000c101134 */
[----:B------:R-:W-:Y:S05]  /*2860*/  @P4 BRA `(.L_x_50) ;  /* 0x00000000000c4947 */ /* 0x000fea0003800000 */
[----:B------:R-:W5:Y:S02]  /*2870*/  LDG.E.U8 R96, desc[UR52][R2.64+0x10] ;  /* 0x0000103402607981 */ /* 0x000f64000c1e1100 */
[----:B-----5:R-:W-:-:S05]  /*2880*/  PRMT R0, R96, 0x8880, RZ ;  /* 0x0000888060007816 */ /* 0x020fca00000000ff */
[----:B------:R-:W-:-:S07]  /*2890*/  IMAD R13, R0, R23, RZ ;  /* 0x00000017000d7224 */ /* 0x000fce00078e02ff */
.L_x_50:
[----:B------:R-:W-:Y:S05]  /*28a0*/  BSYNC B1 ;  /* 0x0000000000017941 */ /* 0x000fea0003800000 */
.L_x_49:
[----:B---3--:R-:W-:Y:S01]  /*28b0*/  @!P4 IMAD R11, R32, R22, R13 ;  /* 0x00000016200bc224 */ /* 0x008fe200078e020d */
[----:B------:R-:W-:Y:S04]  /*28c0*/  BSSY B1, `(.L_x_51) ;  /* 0x0000006000017945 */ /* 0x000fe80003800000 */
[----:B------:R3:W-:Y:S01]  /*28d0*/  @!P4 STG.E.U8 desc[UR52][R4.64+0x10], R11 ;  /* 0x0000100b0400c986 */ /* 0x0007e2000c101134 */
[----:B------:R-:W-:Y:S05]  /*28e0*/  @P3 BRA `(.L_x_52) ;  /* 0x00000000000c3947 */ /* 0x000fea0003800000 */
[----:B------:R-:W5:Y:S02]  /*28f0*/  LDG.E.U8 R96, desc[UR52][R2.64+0x11] ;  /* 0x0000113402607981 */ /* 0x000f64000c1e1100 */
[----:B-----5:R-:W-:-:S05]  /*2900*/  PRMT R0, R96, 0x8880, RZ ;  /* 0x0000888060007816 */ /* 0x020fca00000000ff */
[----:B------:R-:W-:-:S07]  /*2910*/  IMAD R13, R0, R23, RZ ;  /* 0x00000017000d7224 */ /* 0x000fce00078e02ff */
.L_x_52:
[----:B------:R-:W-:Y:S05]  /*2920*/  BSYNC B1 ;  /* 0x0000000000017941 */ /* 0x000fea0003800000 */
.L_x_51:
[----:B------:R-:W-:Y:S01]  /*2930*/  @!P3 IMAD R33, R33, R22, R13 ;  /* 0x000000162121b224 */ /* 0x000fe200078e020d */
[----:B------:R-:W-:Y:S04]  /*2940*/  BSSY B1, `(.L_x_53) ;  /* 0x0000006000017945 */ /* 0x000fe80003800000 */
[----:B------:R0:W-:Y:S01]  /*2950*/  @!P3 STG.E.U8 desc[UR52][R4.64+0x11], R33 ;  /* 0x000011210400b986 */ /* 0x0001e2000c101134 */
[----:B------:R-:W-:Y:S05]  /*2960*/  @P6 BRA `(.L_x_54) ;  /* 0x00000000000c6947 */ /* 0x000fea0003800000 */
[----:B------:R-:W5:Y:S02]  /*2970*/  LDG.E.U8 R96, desc[UR52][R8.64+0x10] ;  /* 0x0000103408607981 */ /* 0x000f64000c1e1100 */
[----:B-----5:R-:W-:-:S05]  /*2980*/  PRMT R0, R96, 0x8880, RZ ;  /* 0x0000888060007816 */ /* 0x020fca00000000ff */
[----:B------:R-:W-:-:S07]  /*2990*/  IMAD R13, R0, R23, RZ ;  /* 0x00000017000d7224 */ /* 0x000fce00078e02ff */
.L_x_54:
[----:B------:R-:W-:Y:S05]  /*29a0*/  BSYNC B1 ;  /* 0x0000000000017941 */ /* 0x000fea0003800000 */
.L_x_53:
[----:B---3--:R-:W-:Y:S01]  /*29b0*/  @!P6 IMAD R11, R34, R22, R13 ;  /* 0x00000016220be224 */ /* 0x008fe200078e020d */
[----:B------:R-:W-:Y:S04]  /*29c0*/  BSSY B1, `(.L_x_55) ;  /* 0x0000006000017945 */ /* 0x000fe80003800000 */
[----:B------:R3:W-:Y:S01]  /*29d0*/  @!P6 STG.E.U8 desc[UR52][R6.64+0x10], R11 ;  /* 0x0000100b0600e986 */ /* 0x0007e2000c101134 */
[----:B------:R-:W-:Y:S05]  /*29e0*/  @P2 BRA `(.L_x_56) ;  /* 0x00000000000c2947 */ /* 0x000fea0003800000 */
[----:B------:R-:W5:Y:S02]  /*29f0*/  LDG.E.U8 R96, desc[UR52][R8.64+0x11] ;  /* 0x0000113408607981 */ /* 0x000f64000c1e1100 */
[----:B-----5:R-:W-:-:S05]  /*2a00*/  PRMT R0, R96, 0x8880, RZ ;  /* 0x0000888060007816 */ /* 0x020fca00000000ff */
[----:B------:R-:W-:-:S07]  /*2a10*/  IMAD R13, R0, R23, RZ ;  /* 0x00000017000d7224 */ /* 0x000fce00078e02ff */
.L_x_56:
[----:B------:R-:W-:Y:S05]  /*2a20*/  BSYNC B1 ;  /* 0x0000000000017941 */ /* 0x000fea0003800000 */
.L_x_55:
[C---:B------:R-:W-:Y:S01]  /*2a30*/  ISETP.LT.OR P4, PT, R14.reuse, 0x19, !P1 ;  /* 0x000000190e00780c */ /* 0x040fe20004f81670 */
[----:B------:R-:W-:Y:S01]  /*2a40*/  @!P2 IMAD R35, R35, R22, R13 ;  /* 0x000000162323a224 */ /* 0x000fe200078e020d */
        /* <DEDUP_REMOVED lines=10> */
.L_x_58:
[----:B------:R-:W-:Y:S05]  /*2af0*/  BSYNC B1 ;  /* 0x0000000000017941 */ /* 0x000fea0003800000 */
.L_x_57:
[----:B---3--:R-:W-:Y:S01]  /*2b00*/  @!P4 IMAD R11, R36, R22, R13 ;  /* 0x00000016240bc224 */ /* 0x008fe200078e020d */
[----:B------:R-:W-:Y:S04]  /*2b10*/  BSSY B1, `(.L_x_59) ;  /* 0x0000006000017945 */ /* 0x000fe80003800000 */
[----:B------:R3:W-:Y:S01]  /*2b20*/  @!P4 STG.E.U8 desc[UR52][R4.64+0x18], R11 ;  /* 0x0000180b0400c986 */ /* 0x0007e2000c101134 */
[----:B------:R-:W-:Y:S05]  /*2b30*/  @P3 BRA `(.L_x_60) ;  /* 0x00000000000c3947 */ /* 0x000fea0003800000 */
[----:B------:R-:W5:Y:S02]  /*2b40*/  LDG.E.U8 R96, desc[UR52][R2.64+0x19] ;  /* 0x0000193402607981 */ /* 0x000f64000c1e1100 */
[----:B-----5:R-:W-:-:S05]  /*2b50*/  PRMT R0, R96, 0x8880, RZ ;  /* 0x0000888060007816 */ /* 0x020fca00000000ff */
[----:B------:R-:W-:-:S07]  /*2b60*/  IMAD R13, R0, R23, RZ ;  /* 0x00000017000d7224 */ /* 0x000fce00078e02ff */
.L_x_60:
[----:B------:R-:W-:Y:S05]  /*2b70*/  BSYNC B1 ;  /* 0x0000000000017941 */ /* 0x000fea0003800000 */
.L_x_59:
[----:B------:R-:W-:Y:S01]  /*2b80*/  @!P3 IMAD R37, R37, R22, R13 ;  /* 0x000000162525b224 */ /* 0x000fe200078e020d */
[----:B------:R-:W-:Y:S04]  /*2b90*/  BSSY B1, `(.L_x_61) ;  /* 0x0000006000017945 */ /* 0x000fe80003800000 */
[----:B------:R0:W-:Y:S01]  /*2ba0*/  @!P3 STG.E.U8 desc[UR52][R4.64+0x19], R37 ;  /* 0x000019250400b986 */ /* 0x0001e2000c101134 */
[----:B------:R-:W-:Y:S05]  /*2bb0*/  @P5 BRA `(.L_x_62) ;  /* 0x00000000000c5947 */ /* 0x000fea0003800000 */
[----:B------:R-:W5:Y:S02]  /*2bc0*/  LDG.E.U8 R96, desc[UR52][R8.64+0x18] ;  /* 0x0000183408607981 */ /* 0x000f64000c1e1100 */
[----:B-----5:R-:W-:-:S05]  /*2bd0*/  PRMT R0, R96, 0x8880, RZ ;  /* 0x0000888060007816 */ /* 0x020fca00000000ff */
[----:B------:R-:W-:-:S07]  /*2be0*/  IMAD R13, R0, R23, RZ ;  /* 0x00000017000d7224 */ /* 0x000fce00078e02ff */
.L_x_62:
[----:B------:R-:W-:Y:S05]  /*2bf0*/  BSYNC B1 ;  /* 0x0000000000017941 */ /* 0x000fea0003800000 */
.L_x_61:
[----:B---3--:R-:W-:Y:S01]  /*2c00*/  @!P5 IMAD R11, R38, R22, R13 ;  /* 0x00000016260bd224 */ /* 0x008fe200078e020d */
[----:B------:R-:W-:Y:S04]  /*2c10*/  BSSY B1, `(.L_x_63) ;  /* 0x0000006000017945 */ /* 0x000fe80003800000 */
[----:B------:R3:W-:Y:S01]  /*2c20*/  @!P5 STG.E.U8 desc[UR52][R6.64+0x18], R11 ;  /* 0x0000180b0600d986 */ /* 0x0007e2000c101134 */
[----:B------:R-:W-:Y:S05]  /*2c30*/  @P6 BRA `(.L_x_64) ;  /* 0x00000000000c6947 */ /* 0x000fea0003800000 */
[----:B------:R-:W5:Y:S02]  /*2c40*/  LDG.E.U8 R96, desc[UR52][R8.64+0x19] ;  /* 0x0000193408607981 */ /* 0x000f64000c1e1100 */
[----:B-----5:R-:W-:-:S05]  /*2c50*/  PRMT R0, R96, 0x8880, RZ ;  /* 0x0000888060007816 */ /* 0x020fca00000000ff */
[----:B------:R-:W-:-:S07]  /*2c60*/  IMAD R13, R0, R23, RZ ;  /* 0x00000017000d7224 */ /* 0x000fce00078e02ff */
.L_x_64:
[----:B------:R-:W-:Y:S05]  /*2c70*/  BSYNC B1 ;  /* 0x0000000000017941 */ /* 0x000fea0003800000 */
.L_x_63:
[----:B------:R-:W-:Y:S01]  /*2c80*/  @!P6 IMAD R39, R39, R22, R13 ;  /* 0x000000162727e224 */ /* 0x000fe200078e020d */
[----:B------:R-:W-:Y:S04]  /*2c90*/  BSSY B1, `(.L_x_65) ;  /* 0x0000006000017945 */ /* 0x000fe80003800000 */
[----:B------:R0:W-:Y:S01]  /*2ca0*/  @!P6 STG.E.U8 desc[UR52][R6.64+0x19], R39 ;  /* 0x000019270600e986 */ /* 0x0001e2000c101134 */
[----:B------:R-:W-:Y:S05]  /*2cb0*/  @P2 BRA `(.L_x_66) ;  /* 0x00000000000c2947 */ /* 0x000fea0003800000 */
[----:B------:R-:W5:Y:S02]  /*2cc0*/  LDG.E.U8 R96, desc[UR52][R2.64+0x20] ;  /* 0x0000203402607981 */ /* 0x000f64000c1e1100 */
[----:B-----5:R-:W-:-:S05]  /*2cd0*/  PRMT R0, R96, 0x8880, RZ ;  /* 0x0000888060007816 */ /* 0x020fca00000000ff */
[----:B------:R-:W-:-:S07]  /*2ce0*/  IMAD R13, R0, R23, RZ ;  /* 0x00000017000d7224 */ /* 0x000fce00078e02ff */
.L_x_66:
[----:B------:R-:W-:Y:S05]  /*2cf0*/  BSYNC B1 ;  /* 0x0000000000017941 */ /* 0x000fea0003800000 */
.L_x_65:
        /* <DEDUP_REMOVED lines=12> */
.L_x_68:
[----:B------:R-:W-:Y:S05]  /*2dc0*/  BSYNC B1 ;  /* 0x0000000000017941 */ /* 0x000fea0003800000 */
.L_x_67:
[----:B------:R-:W-:Y:S01]  /*2dd0*/  @!P4 IMAD R41, R41, R22, R13 ;  /* 0x000000162929c224 */ /* 0x000fe200078e020d */
[----:B------:R-:W-:Y:S04]  /*2de0*/  BSSY B1, `(.L_x_69) ;  /* 0x0000006000017945 */ /* 0x000fe80003800000 */
[----:B------:R0:W-:Y:S01]  /*2df0*/  @!P4 STG.E.U8 desc[UR52][R4.64+0x21], R41 ;  /* 0x000021290400c986 */ /* 0x0001e2000c101134 */
[----:B------:R-:W-:Y:S05]  /*2e00*/  @P3 BRA `(.L_x_70) ;  /* 0x00000000000c3947 */ /* 0x000fea0003800000 */
[----:B------:R-:W5:Y:S02]  /*2e10*/  LDG.E.U8 R96, desc[UR52][R8.64+0x20] ;  /* 0x0000203408607981 */ /* 0x000f64000c1e1100 */
[----:B-----5:R-:W-:-:S05]  /*2e20*/  PRMT R0, R96, 0x8880, RZ ;  /* 0x0000888060007816 */ /* 0x020fca00000000ff */
[----:B------:R-:W-:-:S07]  /*2e30*/  IMAD R13, R0, R23, RZ ;  /* 0x00000017000d7224 */ /* 0x000fce00078e02ff */
.L_x_70:
[----:B------:R-:W-:Y:S05]  /*2e40*/  BSYNC B1 ;  /* 0x0000000000017941 */ /* 0x000fea0003800000 */
.L_x_69:
[----:B---3--:R-:W-:Y:S01]  /*2e50*/  @!P3 IMAD R11, R42, R22, R13 ;  /* 0x000000162a0bb224 */ /* 0x008fe200078e020d */
[----:B------:R-:W-:Y:S04]  /*2e60*/  BSSY B1, `(.L_x_71) ;  /* 0x0000006000017945 */ /* 0x000fe80003800000 */
[----:B------:R3:W-:Y:S01]  /*2e70*/  @!P3 STG.E.U8 desc[UR52][R6.64+0x20], R11 ;  /* 0x0000200b0600b986 */ /* 0x0007e2000c101134 */
[----:B------:R-:W-:Y:S05]  /*2e80*/  @P5 BRA `(.L_x_72) ;  /* 0x00000000000c5947 */ /* 0x000fea0003800000 */
[----:B------:R-:W5:Y:S02]  /*2e90*/  LDG.E.U8 R96, desc[UR52][R8.64+0x21] ;  /* 0x0000213408607981 */ /* 0x000f64000c1e1100 */
[----:B-----5:R-:W-:-:S05]  /*2ea0*/  PRMT R0, R96, 0x8880, RZ ;  /* 0x0000888060007816 */ /* 0x020fca00000000ff */
[----:B------:R-:W-:-:S07]  /*2eb0*/  IMAD R13, R0, R23, RZ ;  /* 0x00000017000d7224 */ /* 0x000fce00078e02ff */
.L_x_72:
[----:B------:R-:W-:Y:S05]  /*2ec0*/  BSYNC B1 ;  /* 0x0000000000017941 */ /* 0x000fea0003800000 */
.L_x_71:
[----:B------:R-:W-:Y:S01]  /*2ed0*/  @!P5 IMAD R43, R43, R22, R13 ;  /* 0x000000162b2bd224 */ /* 0x000fe200078e020d */
[----:B------:R-:W-:Y:S04]  /*2ee0*/  BSSY B1, `(.L_x_73) ;  /* 0x0000006000017945 */ /* 0x000fe80003800000 */
[----:B------:R0:W-:Y:S01]  /*2ef0*/  @!P5 STG.E.U8 desc[UR52][R6.64+0x21], R43 ;  /* 0x0000212b0600d986 */ /* 0x0001e2000c101134 */
[----:B------:R-:W-:Y:S05]  /*2f00*/  @P6 BRA `(.L_x_74) ;  /* 0x00000000000c6947 */ /* 0x000fea0003800000 */
[----:B------:R-:W5:Y:S02]  /*2f10*/  LDG.E.U8 R96, desc[UR52][R2.64+0x28] ;  /* 0x0000283402607981 */ /* 0x000f64000c1e1100 */
[----:B-----5:R-:W-:-:S05]  /*2f20*/  PRMT R0, R96, 0x8880, RZ ;  /* 0x0000888060007816 */ /* 0x020fca00000000ff */
[----:B------:R-:W-:-:S07]  /*2f30*/  IMAD R13, R0, R23, RZ ;  /* 0x00000017000d7224 */ /* 0x000fce00078e02ff */
.L_x_74:
[----:B------:R-:W-:Y:S05]  /*2f40*/  BSYNC B1 ;  /* 0x0000000000017941 */ /* 0x000fea0003800000 */
.L_x_73:
[----:B---3--:R-:W-:Y:S01]  /*2f50*/  @!P6 IMAD R11, R44, R22, R13 ;  /* 0x000000162c0be224 */ /* 0x008fe200078e020d */
[----:B------:R-:W-:Y:S04]  /*2f60*/  BSSY B1, `(.L_x_75) ;  /* 0x0000006000017945 */ /* 0x000fe80003800000 */
[----:B------:R3:W-:Y:S01]  /*2f70*/  @!P6 STG.E.U8 desc[UR52][R4.64+0x28], R11 ;  /* 0x0000280b0400e986 */ /* 0x0007e2000c101134 */
[----:B------:R-:W-:Y:S05]  /*2f80*/  @P2 BRA `(.L_x_76) ;  /* 0x00000000000c2947 */ /* 0x000fea0003800000 */
[----:B------:R-:W5:Y:S02]  /*2f90*/  LDG.E.U8 R96, desc[UR52][R2.64+0x29] ;  /* 0x0000293402607981 */ /* 0x000f64000c1e1100 */
[----:B-----5:R-:W-:-:S05]  /*2fa0*/  PRMT R0, R96, 0x8880, RZ ;  /* 0x0000888060007816 */ /* 0x020fca00000000ff */
[----:B------:R-:W-:-:S07]  /*2fb0*/  IMAD R13, R0, R23, RZ ;  /* 0x00000017000d7224 */ /* 0x000fce00078e02ff */
.L_x_76:
[----:B------:R-:W-:Y:S05]  /*2fc0*/  BSYNC B1 ;  /* 0x0000000000017941 */ /* 0x000fea0003800000 */
.L_x_75:
        /* <DEDUP_REMOVED lines=12> */
.L_x_78:
[----:B------:R-:W-:Y:S05]  /*3090*/  BSYNC B1 ;  /* 0x0000000000017941 */ /* 0x000fea0003800000 */
.L_x_77:
[----:B---3--:R-:W-:Y:S01]  /*30a0*/  @!P4 IMAD R11, R46, R22, R13 ;  /* 0x000000162e0bc224 */ /* 0x008fe200078e020d */
[----:B------:R-:W-:Y:S04]  /*30b0*/  BSSY B1, `(.L_x_79) ;  /* 0x0000006000017945 */ /* 0x000fe80003800000 */
[----:B------:R3:W-:Y:S01]  /*30c0*/  @!P4 STG.E.U8 desc[UR52][R6.64+0x28], R11 ;  /* 0x0000280b0600c986 */ /* 0x0007e2000c101134 */
[----:B------:R-:W-:Y:S05]  /*30d0*/  @P3 BRA `(.L_x_80) ;  /* 0x00000000000c3947 */ /* 0x000fea0003800000 */
[----:B------:R-:W5:Y:S02]  /*30e0*/  LDG.E.U8 R96, desc[UR52][R8.64+0x29] ;  /* 0x0000293408607981 */ /* 0x000f64000c1e1100 */
[----:B-----5:R-:W-:-:S05]  /*30f0*/  PRMT R0, R96, 0x8880, RZ ;  /* 0x0000888060007816 */ /* 0x020fca00000000ff */
[----:B------:R-:W-:-:S07]  /*3100*/  IMAD R13, R0, R23, RZ ;  /* 0x00000017000d7224 */ /* 0x000fce00078e02ff */
.L_x_80:
[----:B------:R-:W-:Y:S05]  /*3110*/  BSYNC B1 ;  /* 0x0000000000017941 */ /* 0x000fea0003800000 */
.L_x_79:
[----:B------:R-:W-:Y:S01]  /*3120*/  @!P3 IMAD R47, R47, R22, R13 ;  /* 0x000000162f2fb224 */ /* 0x000fe200078e020d */
[----:B------:R-:W-:Y:S04]  /*3130*/  BSSY B1, `(.L_x_81) ;  /* 0x0000006000017945 */ /* 0x000fe80003800000 */
[----:B------:R0:W-:Y:S01]  /*3140*/  @!P3 STG.E.U8 desc[UR52][R6.64+0x29], R47 ;  /* 0x0000292f0600b986 */ /* 0x0001e2000c101134 */
[----:B------:R-:W-:Y:S05]  /*3150*/  @P5 BRA `(.L_x_82) ;  /* 0x00000000000c5947 */ /* 0x000fea0003800000 */
[----:B------:R-:W5:Y:S02]  /*3160*/  LDG.E.U8 R96, desc[UR52][R2.64+0x30] ;  /* 0x0000303402607981 */ /* 0x000f64000c1e1100 */
[----:B-----5:R-:W-:-:S05]  /*3170*/  PRMT R0, R96, 0x8880, RZ ;  /* 0x0000888060007816 */ /* 0x020fca00000000ff */
[----:B------:R-:W-:-:S07]  /*3180*/  IMAD R13, R0, R23, RZ ;  /* 0x00000017000d7224 */ /* 0x000fce00078e02ff */
.L_x_82:
[----:B------:R-:W-:Y:S05]  /*3190*/  BSYNC B1 ;  /* 0x0000000000017941 */ /* 0x000fea0003800000 */
.L_x_81:
[----:B---3--:R-:W-:Y:S01]  /*31a0*/  @!P5 IMAD R11, R48, R22, R13 ;  /* 0x00000016300bd224 */ /* 0x008fe200078e020d */
[----:B------:R-:W-:Y:S04]  /*31b0*/  BSSY B1, `(.L_x_83) ;  /* 0x0000006000017945 */ /* 0x000fe80003800000 */
[----:B------:R3:W-:Y:S01]  /*31c0*/  @!P5 STG.E.U8 desc[UR52][R4.64+0x30], R11 ;  /* 0x0000300b0400d986 */ /* 0x0007e2000c101134 */
[----:B------:R-:W-:Y:S05]  /*31d0*/  @P6 BRA `(.L_x_84) ;  /* 0x00000000000c6947 */ /* 0x000fea0003800000 */
[----:B------:R-:W5:Y:S02]  /*31e0*/  LDG.E.U8 R96, desc[UR52][R2.64+0x31] ;  /* 0x0000313402607981 */ /* 0x000f64000c1e1100 */
[----:B-----5:R-:W-:-:S05]  /*31f0*/  PRMT R0, R96, 0x8880, RZ ;  /* 0x0000888060007816 */ /* 0x020fca00000000ff */
[----:B------:R-:W-:-:S07]  /*3200*/  IMAD R13, R0, R23, RZ ;  /* 0x00000017000d7224 */ /* 0x000fce00078e02ff */
.L_x_84:
[----:B------:R-:W-:Y:S05]  /*3210*/  BSYNC B1 ;  /* 0x0000000000017941 */ /* 0x000fea0003800000 */
.L_x_83:
[----:B------:R-:W-:Y:S01]  /*3220*/  @!P6 IMAD R49, R49, R22, R13 ;  /* 0x000000163131e224 */ /* 0x000fe200078e020d */
[----:B------:R-:W-:Y:S04]  /*3230*/  BSSY B1, `(.L_x_85) ;  /* 0x0000006000017945 */ /* 0x000fe80003800000 */
[----:B------:R0:W-:Y:S01]  /*3240*/  @!P6 STG.E.U8 desc[UR52][R4.64+0x31], R49 ;  /* 0x000031310400e986 */ /* 0x0001e2000c101134 */
[----:B------:R-:W-:Y:S05]  /*3250*/  @P2 BRA `(.L_x_86) ;  /* 0x00000000000c2947 */ /* 0x000fea0003800000 */
[----:B------:R-:W5:Y:S02]  /*3260*/  LDG.E.U8 R96, desc[UR52][R8.64+0x30] ;  /* 0x0000303408607981 */ /* 0x000f64000c1e1100 */
[----:B-----5:R-:W-:-:S05]  /*3270*/  PRMT R0, R96, 0x8880, RZ ;  /* 0x0000888060007816 */ /* 0x020fca00000000ff */
[----:B------:R-:W-:-:S07]  /*3280*/  IMAD R13, R0, R23, RZ ;  /* 0x00000017000d7224 */ /* 0x000fce00078e02ff */
.L_x_86:
[----:B------:R-:W-:Y:S05]  /*3290*/  BSYNC B1 ;  /* 0x0000000000017941 */ /* 0x000fea0003800000 */
.L_x_85:
        /* <DEDUP_REMOVED lines=12> */
.L_x_88:
[----:B------:R-:W-:Y:S05]  /*3360*/  BSYNC B1 ;  /* 0x0000000000017941 */ /* 0x000fea0003800000 */
.L_x_87:
[----:B------:R-:W-:Y:S01]  /*3370*/  @!P4 IMAD R51, R51, R22, R13 ;  /* 0x000000163333c224 */ /* 0x000fe200078e020d */
[----:B------:R-:W-:Y:S04]  /*3380*/  BSSY B1, `(.L_x_89) ;  /* 0x0000006000017945 */ /* 0x000fe80003800000 */
[----:B------:R0:W-:Y:S01]  /*3390*/  @!P4 STG.E.U8 desc[UR52][R6.64+0x31], R51 ;  /* 0x000031330600c986 */ /* 0x0001e2000c101134 */
[----:B------:R-:W-:Y:S05]  /*33a0*/  @P3 BRA `(.L_x_90) ;  /* 0x00000000000c3947 */ /* 0x000fea0003800000 */
[----:B------:R-:W5:Y:S02]  /*33b0*/  LDG.E.U8 R96, desc[UR52][R2.64+0x38] ;  /* 0x0000383402607981 */ /* 0x000f64000c1e1100 */
[----:B-----5:R-:W-:-:S05]  /*33c0*/  PRMT R0, R96, 0x8880, RZ ;  /* 0x0000888060007816 */ /* 0x020fca00000000ff */
[----:B------:R-:W-:-:S07]  /*33d0*/  IMAD R13, R0, R23, RZ ;  /* 0x00000017000d7224 */ /* 0x000fce00078e02ff */
.L_x_90:
[----:B------:R-:W-:Y:S05]  /*33e0*/  BSYNC B1 ;  /* 0x0000000000017941 */ /* 0x000fea0003800000 */
.L_x_89:
[----:B---3--:R-:W-:Y:S01]  /*33f0*/  @!P3 IMAD R11, R52, R22, R13 ;  /* 0x00000016340bb224 */ /* 0x008fe200078e020d */
[----:B------:R-:W-:Y:S04]  /*3400*/  BSSY B1, `(.L_x_91) ;  /* 0x0000006000017945 */ /* 0x000fe80003800000 */
[----:B------:R3:W-:Y:S01]  /*3410*/  @!P3 STG.E.U8 desc[UR52][R4.64+0x38], R11 ;  /* 0x0000380b0400b986 */ /* 0x0007e2000c101134 */
[----:B------:R-:W-:Y:S05]  /*3420*/  @P5 BRA `(.L_x_92) ;  /* 0x00000000000c5947 */ /* 0x000fea0003800000 */
[----:B------:R-:W5:Y:S02]  /*3430*/  LDG.E.U8 R96, desc[UR52][R2.64+0x39] ;  /* 0x0000393402607981 */ /* 0x000f64000c1e1100 */
[----:B-----5:R-:W-:-:S05]  /*3440*/  PRMT R0, R96, 0x8880, RZ ;  /* 0x0000888060007816 */ /* 0x020fca00000000ff */
[----:B------:R-:W-:-:S07]  /*3450*/  IMAD R13, R0, R23, RZ ;  /* 0x00000017000d7224 */ /* 0x000fce00078e02ff */
.L_x_92:
[----:B------:R-:W-:Y:S05]  /*3460*/  BSYNC B1 ;  /* 0x0000000000017941 */ /* 0x000fea0003800000 */
.L_x_91:
[----:B------:R-:W-:Y:S01]  /*3470*/  @!P5 IMAD R53, R53, R22, R13 ;  /* 0x000000163535d224 */ /* 0x000fe200078e020d */
[----:B------:R-:W-:Y:S04]  /*3480*/  BSSY B1, `(.L_x_93) ;  /* 0x0000006000017945 */ /* 0x000fe80003800000 */
[----:B------:R0:W-:Y:S01]  /*3490*/  @!P5 STG.E.U8 desc[UR52][R4.64+0x39], R53 ;  /* 0x000039350400d986 */ /* 0x0001e2000c101134 */
[----:B------:R-:W-:Y:S05]  /*34a0*/  @P6 BRA `(.L_x_94) ;  /* 0x00000000000c6947 */ /* 0x000fea0003800000 */
[----:B------:R-:W5:Y:S02]  /*34b0*/  LDG.E.U8 R96, desc[UR52][R8.64+0x38] ;  /* 0x0000383408607981 */ /* 0x000f64000c1e1100 */
[----:B-----5:R-:W-:-:S05]  /*34c0*/  PRMT R0, R96, 0x8880, RZ ;  /* 0x0000888060007816 */ /* 0x020fca00000000ff */
[----:B------:R-:W-:-:S07]  /*34d0*/  IMAD R13, R0, R23, RZ ;  /* 0x00000017000d7224 */ /* 0x000fce00078e02ff */
.L_x_94:
[----:B------:R-:W-:Y:S05]  /*34e0*/  BSYNC B1 ;  /* 0x0000000000017941 */ /* 0x000fea0003800000 */
.L_x_93:
[----:B---3--:R-:W-:Y:S01]  /*34f0*/  @!P6 IMAD R11, R54, R22, R13 ;  /* 0x00000016360be224 */ /* 0x008fe200078e020d */
[----:B------:R-:W-:Y:S04]  /*3500*/  BSSY B1, `(.L_x_95) ;  /* 0x0000006000017945 */ /* 0x000fe80003800000 */
[----:B------:R3:W-:Y:S01]  /*3510*/  @!P6 STG.E.U8 desc[UR52][R6.64+0x38], R11 ;  /* 0x0000380b0600e986 */ /* 0x0007e2000c101134 */
[----:B------:R-:W-:Y:S05]  /*3520*/  @P2 BRA `(.L_x_96) ;  /* 0x00000000000c2947 */ /* 0x000fea0003800000 */
[----:B------:R-:W5:Y:S02]  /*3530*/  LDG.E.U8 R96, desc[UR52][R8.64+0x39] ;  /* 0x0000393408607981 */ /* 0x000f64000c1e1100 */
[----:B-----5:R-:W-:-:S05]  /*3540*/  PRMT R0, R96, 0x8880, RZ ;  /* 0x0000888060007816 */ /* 0x020fca00000000ff */
[----:B------:R-:W-:-:S07]  /*3550*/  IMAD R13, R0, R23, RZ ;  /* 0x00000017000d7224 */ /* 0x000fce00078e02ff */
.L_x_96:
[----:B------:R-:W-:Y:S05]  /*3560*/  BSYNC B1 ;  /* 0x0000000000017941 */ /* 0x000fea0003800000 */
.L_x_95:
        /* <DEDUP_REMOVED lines=12> */
.L_x_98:
[----:B------:R-:W-:Y:S05]  /*3630*/  BSYNC B1 ;  /* 0x0000000000017941 */ /* 0x000fea0003800000 */
.L_x_97:
[----:B---3--:R-:W-:Y:S01]  /*3640*/  @!P4 IMAD R11, R56, R22, R13 ;  /* 0x00000016380bc224 */ /* 0x008fe200078e020d */
[----:B------:R-:W-:Y:S04]  /*3650*/  BSSY B1, `(.L_x_99) ;  /* 0x0000006000017945 */ /* 0x000fe80003800000 */
[----:B------:R3:W-:Y:S01]  /*3660*/  @!P4 STG.E.U8 desc[UR52][R4.64+0x40], R11 ;  /* 0x0000400b0400c986 */ /* 0x0007e2000c101134 */
[----:B------:R-:W-:Y:S05]  /*3670*/  @P3 BRA `(.L_x_100) ;  /* 0x00000000000c3947 */ /* 0x000fea0003800000 */
[----:B------:R-:W5:Y:S02]  /*3680*/  LDG.E.U8 R96, desc[UR52][R2.64+0x41] ;  /* 0x0000413402607981 */ /* 0x000f64000c1e1100 */
[----:B-----5:R-:W-:-:S05]  /*3690*/  PRMT R0, R96, 0x8880, RZ ;  /* 0x0000888060007816 */ /* 0x020fca00000000ff */
[----:B------:R-:W-:-:S07]  /*36a0*/  IMAD R13, R0, R23, RZ ;  /* 0x00000017000d7224 */ /* 0x000fce00078e02ff */
.L_x_100:
[----:B------:R-:W-:Y:S05]  /*36b0*/  BSYNC B1 ;  /* 0x0000000000017941 */ /* 0x000fea0003800000 */
.L_x_99:
[----:B------:R-:W-:Y:S01]  /*36c0*/  @!P3 IMAD R57, R57, R22, R13 ;  /* 0x000000163939b224 */ /* 0x000fe200078e020d */
[----:B------:R-:W-:Y:S04]  /*36d0*/  BSSY B1, `(.L_x_101) ;  /* 0x0000006000017945 */ /* 0x000fe80003800000 */
[----:B------:R0:W-:Y:S01]  /*36e0*/  @!P3 STG.E.U8 desc[UR52][R4.64+0x41], R57 ;  /* 0x000041390400b986 */ /* 0x0001e2000c101134 */
[----:B------:R-:W-:Y:S05]  /*36f0*/  @P5 BRA `(.L_x_102) ;  /* 0x00000000000c5947 */ /* 0x000fea0003800000 */
[----:B------:R-:W5:Y:S02]  /*3700*/  LDG.E.U8 R96, desc[UR52][R8.64+0x40] ;  /* 0x0000403408607981 */ /* 0x000f64000c1e1100 */
[----:B-----5:R-:W-:-:S05]  /*3710*/  PRMT R0, R96, 0x8880, RZ ;  /* 0x0000888060007816 */ /* 0x020fca00000000ff */
[----:B------:R-:W-:-:S07]  /*3720*/  IMAD R13, R0, R23, RZ ;  /* 0x00000017000d7224 */ /* 0x000fce00078e02ff */
.L_x_102:
[----:B------:R-:W-:Y:S05]  /*3730*/  BSYNC B1 ;  /* 0x0000000000017941 */ /* 0x000fea0003800000 */
.L_x_101:
[----:B---3--:R-:W-:Y:S01]  /*3740*/  @!P5 IMAD R11, R58, R22, R13 ;  /* 0x000000163a0bd224 */ /* 0x008fe200078e020d */
[----:B------:R-:W-:Y:S04]  /*3750*/  BSSY B1, `(.L_x_103) ;  /* 0x0000006000017945 */ /* 0x000fe80003800000 */
[----:B------:R3:W-:Y:S01]  /*3760*/  @!P5 STG.E.U8 desc[UR52][R6.64+0x40], R11 ;  /* 0x0000400b0600d986 */ /* 0x0007e2000c101134 */
[----:B------:R-:W-:Y:S05]  /*3770*/  @P6 BRA `(.L_x_104) ;  /* 0x00000000000c6947 */ /* 0x000fea0003800000 */
[----:B------:R-:W5:Y:S02]  /*3780*/  LDG.E.U8 R96, desc[UR52][R8.64+0x41] ;  /* 0x0000413408607981 */ /* 0x000f64000c1e1100 */
[----:B-----5:R-:W-:-:S05]  /*3790*/  PRMT R0, R96, 0x8880, RZ ;  /* 0x0000888060007816 */ /* 0x020fca00000000ff */
[----:B------:R-:W-:-:S07]  /*37a0*/  IMAD R13, R0, R23, RZ ;  /* 0x00000017000d7224 */ /* 0x000fce00078e02ff */
.L_x_104:
[----:B------:R-:W-:Y:S05]  /*37b0*/  BSYNC B1 ;  /* 0x0000000000017941 */ /* 0x000fea0003800000 */
.L_x_103:
[----:B------:R-:W-:Y:S01]  /*37c0*/  @!P6 IMAD R59, R59, R22, R13 ;  /* 0x000000163b3be224 */ /* 0x000fe200078e020d */
[----:B------:R-:W-:Y:S04]  /*37d0*/  BSSY B1, `(.L_x_105) ;  /* 0x0000006000017945 */ /* 0x000fe80003800000 */
[----:B------:R0:W-:Y:S01]  /*37e0*/  @!P6 STG.E.U8 desc[UR52][R6.64+0x41], R59 ;  /* 0x0000413b0600e986 */ /* 0x0001e2000c101134 */
[----:B------:R-:W-:Y:S05]  /*37f0*/  @P2 BRA `(.L_x_106) ;  /* 0x00000000000c2947 */ /* 0x000fea0003800000 */
[----:B------:R-:W5:Y:S02]  /*3800*/  LDG.E.U8 R96, desc[UR52][R2.64+0x48] ;  /* 0x0000483402607981 */ /* 0x000f64000c1e1100 */
[----:B-----5:R-:W-:-:S05]  /*3810*/  PRMT R0, R96, 0x8880, RZ ;  /* 0x0000888060007816 */ /* 0x020fca00000000ff */
[----:B------:R-:W-:-:S07]  /*3820*/  IMAD R13, R0, R23, RZ ;  /* 0x00000017000d7224 */ /* 0x000fce00078e02ff */
.L_x_106:
[----:B------:R-:W-:Y:S05]  /*3830*/  BSYNC B1 ;  /* 0x0000000000017941 */ /* 0x000fea0003800000 */
.L_x_105:
        /* <DEDUP_REMOVED lines=12> */
.L_x_108:
[----:B------:R-:W-:Y:S05]  /*3900*/  BSYNC B1 ;  /* 0x0000000000017941 */ /* 0x000fea0003800000 */
.L_x_107:
[----:B------:R-:W-:Y:S01]  /*3910*/  @!P4 IMAD R61, R61, R22, R13 ;  /* 0x000000163d3dc224 */ /* 0x000fe200078e020d */
[----:B------:R-:W-:Y:S04]  /*3920*/  BSSY B1, `(.L_x_109) ;  /* 0x0000006000017945 */ /* 0x000fe80003800000 */
[----:B------:R0:W-:Y:S01]  /*3930*/  @!P4 STG.E.U8 desc[UR52][R4.64+0x49], R61 ;  /* 0x0000493d0400c986 */ /* 0x0001e2000c101134 */
[----:B------:R-:W-:Y:S05]  /*3940*/  @P3 BRA `(.L_x_110) ;  /* 0x00000000000c3947 */ /* 0x000fea0003800000 */
[----:B------:R-:W5:Y:S02]  /*3950*/  LDG.E.U8 R96, desc[UR52][R8.64+0x48] ;  /* 0x0000483408607981 */ /* 0x000f64000c1e1100 */
[----:B-----5:R-:W-:-:S05]  /*3960*/  PRMT R0, R96, 0x8880, RZ ;  /* 0x0000888060007816 */ /* 0x020fca00000000ff */
[----:B------:R-:W-:-:S07]  /*3970*/  IMAD R13, R0, R23, RZ ;  /* 0x00000017000d7224 */ /* 0x000fce00078e02ff */
.L_x_110:
[----:B------:R-:W-:Y:S05]  /*3980*/  BSYNC B1 ;  /* 0x0000000000017941 */ /* 0x000fea0003800000 */
.L_x_109:
[----:B---3--:R-:W-:Y:S01]  /*3990*/  @!P3 IMAD R11, R62, R22, R13 ;  /* 0x000000163e0bb224 */ /* 0x008fe200078e020d */
[----:B------:R-:W-:Y:S04]  /*39a0*/  BSSY B1, `(.L_x_111) ;  /* 0x0000006000017945 */ /* 0x000fe80003800000 */
[----:B------:R3:W-:Y:S01]  /*39b0*/  @!P3 STG.E.U8 desc[UR52][R6.64+0x48], R11 ;  /* 0x0000480b0600b986 */ /* 0x0007e2000c101134 */
[----:B------:R-:W-:Y:S05]  /*39c0*/  @P5 BRA `(.L_x_112) ;  /* 0x00000000000c5947 */ /* 0x000fea0003800000 */
[----:B------:R-:W5:Y:S02]  /*39d0*/  LDG.E.U8 R96, desc[UR52][R8.64+0x49] ;  /* 0x0000493408607981 */ /* 0x000f64000c1e1100 */
[----:B-----5:R-:W-:-:S05]  /*39e0*/  PRMT R0, R96, 0x8880, RZ ;  /* 0x0000888060007816 */ /* 0x020fca00000000ff */
[----:B------:R-:W-:-:S07]  /*39f0*/  IMAD R13, R0, R23, RZ ;  /* 0x00000017000d7224 */ /* 0x000fce00078e02ff */
.L_x_112:
[----:B------:R-:W-:Y:S05]  /*3a00*/  BSYNC B1 ;  /* 0x0000000000017941 */ /* 0x000fea0003800000 */
.L_x_111:
[----:B------:R-:W-:Y:S01]  /*3a10*/  @!P5 IMAD R63, R63, R22, R13 ;  /* 0x000000163f3fd224 */ /* 0x000fe200078e020d */
[----:B------:R-:W-:Y:S04]  /*3a20*/  BSSY B1, `(.L_x_113) ;  /* 0x0000006000017945 */ /* 0x000fe80003800000 */
[----:B------:R0:W-:Y:S01]  /*3a30*/  @!P5 STG.E.U8 desc[UR52][R6.64+0x49], R63 ;  /* 0x0000493f0600d986 */ /* 0x0001e2000c101134 */
[----:B------:R-:W-:Y:S05]  /*3a40*/  @P6 BRA `(.L_x_114) ;  /* 0x00000000000c6947 */ /* 0x000fea0003800000 */
[----:B------:R-:W5:Y:S02]  /*3a50*/  LDG.E.U8 R96, desc[UR52][R2.64+0x50] ;  /* 0x0000503402607981 */ /* 0x000f64000c1e1100 */
[----:B-----5:R-:W-:-:S05]  /*3a60*/  PRMT R0, R96, 0x8880, RZ ;  /* 0x0000888060007816 */ /* 0x020fca00000000ff */
[----:B------:R-:W-:-:S07]  /*3a70*/  IMAD R13, R0, R23, RZ ;  /* 0x00000017000d7224 */ /* 0x000fce00078e02ff */
.L_x_114:
[----:B------:R-:W-:Y:S05]  /*3a80*/  BSYNC B1 ;  /* 0x0000000000017941 */ /* 0x000fea0003800000 */
.L_x_113:
[----:B---3--:R-:W-:Y:S01]  /*3a90*/  @!P6 IMAD R11, R64, R22, R13 ;  /* 0x00000016400be224 */ /* 0x008fe200078e020d */
[----:B------:R-:W-:Y:S04]  /*3aa0*/  BSSY B1, `(.L_x_115) ;  /* 0x0000006000017945 */ /* 0x000fe80003800000 */
[----:B------:R3:W-:Y:S01]  /*3ab0*/  @!P6 STG.E.U8 desc[UR52][R4.64+0x50], R11 ;  /* 0x0000500b0400e986 */ /* 0x0007e2000c101134 */
[----:B------:R-:W-:Y:S05]  /*3ac0*/  @P2 BRA `(.L_x_116) ;  /* 0x00000000000c2947 */ /* 0x000fea0003800000 */
[----:B------:R-:W5:Y:S02]  /*3ad0*/  LDG.E.U8 R96, desc[UR52][R2.64+0x51] ;  /* 0x0000513402607981 */ /* 0x000f64000c1e1100 */
[----:B-----5:R-:W-:-:S05]  /*3ae0*/  PRMT R0, R96, 0x8880, RZ ;  /* 0x0000888060007816 */ /* 0x020fca00000000ff */
[----:B------:R-:W-:-:S07]  /*3af0*/  IMAD R13, R0, R23, RZ ;  /* 0x00000017000d7224 */ /* 0x000fce00078e02ff */
.L_x_116:
[----:B------:R-:W-:Y:S05]  /*3b00*/  BSYNC B1 ;  /* 0x0000000000017941 */ /* 0x000fea0003800000 */
.L_x_115:
        /* <DEDUP_REMOVED lines=12> */
.L_x_118:
[----:B------:R-:W-:Y:S05]  /*3bd0*/  BSYNC B1 ;  /* 0x0000000000017941 */ /* 0x000fea0003800000 */
.L_x_117:
[----:B---3--:R-:W-:Y:S01]  /*3be0*/  @!P4 IMAD R11, R66, R22, R13 ;  /* 0x00000016420bc224 */ /* 0x008fe200078e020d */
[----:B------:R-:W-:Y:S04]  /*3bf0*/  BSSY B1, `(.L_x_119) ;  /* 0x0000006000017945 */ /* 0x000fe80003800000 */
[----:B------:R3:W-:Y:S01]  /*3c00*/  @!P4 STG.E.U8 desc[UR52][R6.64+0x50], R11 ;  /* 0x0000500b0600c986 */ /* 0x0007e2000c101134 */
[----:B------:R-:W-:Y:S05]  /*3c10*/  @P3 BRA `(.L_x_120) ;  /* 0x00000000000c3947 */ /* 0x000fea0003800000 */
[----:B------:R-:W5:Y:S02]  /*3c20*/  LDG.E.U8 R96, desc[UR52][R8.64+0x51] ;  /* 0x0000513408607981 */ /* 0x000f64000c1e1100 */
[----:B-----5:R-:W-:-:S05]  /*3c30*/  PRMT R0, R96, 0x8880, RZ ;  /* 0x0000888060007816 */ /* 0x020fca00000000ff */
[----:B------:R-:W-:-:S07]  /*3c40*/  IMAD R13, R0, R23, RZ ;  /* 0x00000017000d7224 */ /* 0x000fce00078e02ff */
.L_x_120:
[----:B------:R-:W-:Y:S05]  /*3c50*/  BSYNC B1 ;  /* 0x0000000000017941 */ /* 0x000fea0003800000 */
.L_x_119:
[----:B------:R-:W-:Y:S01]  /*3c60*/  @!P3 IMAD R67, R67, R22, R13 ;  /* 0x000000164343b224 */ /* 0x000fe200078e020d */
[----:B------:R-:W-:Y:S04]  /*3c70*/  BSSY B1, `(.L_x_121) ;  /* 0x0000006000017945 */ /* 0x000fe80003800000 */
[----:B------:R0:W-:Y:S01]  /*3c80*/  @!P3 STG.E.U8 desc[UR52][R6.64+0x51], R67 ;  /* 0x000051430600b986 */ /* 0x0001e2000c101134 */
[----:B------:R-:W-:Y:S05]  /*3c90*/  @P5 BRA `(.L_x_122) ;  /* 0x00000000000c5947 */ /* 0x000fea0003800000 */
[----:B------:R-:W5:Y:S02]  /*3ca0*/  LDG.E.U8 R96, desc[UR52][R2.64+0x58] ;  /* 0x0000583402607981 */ /* 0x000f64000c1e1100 */
[----:B-----5:R-:W-:-:S05]  /*3cb0*/  PRMT R0, R96, 0x8880, RZ ;  /* 0x0000888060007816 */ /* 0x020fca00000000ff */
[----:B------:R-:W-:-:S07]  /*3cc0*/  IMAD R13, R0, R23, RZ ;  /* 0x00000017000d7224 */ /* 0x000fce00078e02ff */
.L_x_122:
[----:B------:R-:W-:Y:S05]  /*3cd0*/  BSYNC B1 ;  /* 0x0000000000017941 */ /* 0x000fea0003800000 */
.L_x_121:
[----:B---3--:R-:W-:Y:S01]  /*3ce0*/  @!P5 IMAD R11, R68, R22, R13 ;  /* 0x00000016440bd224 */ /* 0x008fe200078e020d */
[----:B------:R-:W-:Y:S04]  /*3cf0*/  BSSY B1, `(.L_x_123) ;  /* 0x0000006000017945 */ /* 0x000fe80003800000 */
[----:B------:R3:W-:Y:S01]  /*3d00*/  @!P5 STG.E.U8 desc[UR52][R4.64+0x58], R11 ;  /* 0x0000580b0400d986 */ /* 0x0007e2000c101134 */
[----:B------:R-:W-:Y:S05]  /*3d10*/  @P6 BRA `(.L_x_124) ;  /* 0x00000000000c6947 */ /* 0x000fea0003800000 */
[----:B------:R-:W5:Y:S02]  /*3d20*/  LDG.E.U8 R96, desc[UR52][R2.64+0x59] ;  /* 0x0000593402607981 */ /* 0x000f64000c1e1100 */
[----:B-----5:R-:W-:-:S05]  /*3d30*/  PRMT R0, R96, 0x8880, RZ ;  /* 0x0000888060007816 */ /* 0x020fca00000000ff */
[----:B------:R-:W-:-:S07]  /*3d40*/  IMAD R13, R0, R23, RZ ;  /* 0x00000017000d7224 */ /* 0x000fce00078e02ff */
.L_x_124:
[----:B------:R-:W-:Y:S05]  /*3d50*/  BSYNC B1 ;  /* 0x0000000000017941 */ /* 0x000fea0003800000 */
.L_x_123:
[----:B------:R-:W-:Y:S01]  /*3d60*/  @!P6 IMAD R69, R69, R22, R13 ;  /* 0x000000164545e224 */ /* 0x000fe200078e020d */
[----:B------:R-:W-:Y:S04]  /*3d70*/  BSSY B1, `(.L_x_125) ;  /* 0x0000006000017945 */ /* 0x000fe80003800000 */
[----:B------:R0:W-:Y:S01]  /*3d80*/  @!P6 STG.E.U8 desc[UR52][R4.64+0x59], R69 ;  /* 0x000059450400e986 */ /* 0x0001e2000c101134 */
[----:B------:R-:W-:Y:S05]  /*3d90*/  @P2 BRA `(.L_x_126) ;  /* 0x00000000000c2947 */ /* 0x000fea0003800000 */
[----:B------:R-:W5:Y:S02]  /*3da0*/  LDG.E.U8 R96, desc[UR52][R8.64+0x58] ;  /* 0x0000583408607981 */ /* 0x000f64000c1e1100 */
[----:B-----5:R-:W-:-:S05]  /*3db0*/  PRMT R0, R96, 0x8880, RZ ;  /* 0x0000888060007816 */ /* 0x020fca00000000ff */
[----:B------:R-:W-:-:S07]  /*3dc0*/  IMAD R13, R0, R23, RZ ;  /* 0x00000017000d7224 */ /* 0x000fce00078e02ff */
.L_x_126:
[----:B------:R-:W-:Y:S05]  /*3dd0*/  BSYNC B1 ;  /* 0x0000000000017941 */ /* 0x000fea0003800000 */
.L_x_125:
        /* <DEDUP_REMOVED lines=12> */
.L_x_128:
[----:B------:R-:W-:Y:S05]  /*3ea0*/  BSYNC B1 ;  /* 0x0000000000017941 */ /* 0x000fea0003800000 */
.L_x_127:
[----:B------:R-:W-:Y:S01]  /*3eb0*/  @!P4 IMAD R71, R71, R22, R13 ;  /* 0x000000164747c224 */ /* 0x000fe200078e020d */
[----:B------:R-:W-:Y:S04]  /*3ec0*/  BSSY B1, `(.L_x_129) ;  /* 0x0000006000017945 */ /* 0x000fe80003800000 */
[----:B------:R0:W-:Y:S01]  /*3ed0*/  @!P4 STG.E.U8 desc[UR52][R6.64+0x59], R71 ;  /* 0x000059470600c986 */ /* 0x0001e2000c101134 */
[----:B------:R-:W-:Y:S05]  /*3ee0*/  @P3 BRA `(.L_x_130) ;  /* 0x00000000000c3947 */ /* 0x000fea0003800000 */
[----:B------:R-:W5:Y:S02]  /*3ef0*/  LDG.E.U8 R96, desc[UR52][R2.64+0x60] ;  /* 0x0000603402607981 */ /* 0x000f64000c1e1100 */
[----:B-----5:R-:W-:-:S05]  /*3f00*/  PRMT R0, R96, 0x8880, RZ ;  /* 0x0000888060007816 */ /* 0x020fca00000000ff */
[----:B------:R-:W-:-:S07]  /*3f10*/  IMAD R13, R0, R23, RZ ;  /* 0x00000017000d7224 */ /* 0x000fce00078e02ff */
.L_x_130:
[----:B------:R-:W-:Y:S05]  /*3f20*/  BSYNC B1 ;  /* 0x0000000000017941 */ /* 0x000fea0003800000 */
.L_x_129:
[----:B---3--:R-:W-:Y:S01]  /*3f30*/  @!P3 IMAD R11, R72, R22, R13 ;  /* 0x00000016480bb224 */ /* 0x008fe200078e020d */
[----:B------:R-:W-:Y:S04]  /*3f40*/  BSSY B1, `(.L_x_131) ;  /* 0x0000006000017945 */ /* 0x000fe80003800000 */
[----:B------:R3:W-:Y:S01]  /*3f50*/  @!P3 STG.E.U8 desc[UR52][R4.64+0x60], R11 ;  /* 0x0000600b0400b986 */ /* 0x0007e2000c101134 */
[----:B------:R-:W-:Y:S05]  /*3f60*/  @P5 BRA `(.L_x_132) ;  /* 0x00000000000c5947 */ /* 0x000fea0003800000 */
[----:B------:R-:W5:Y:S02]  /*3f70*/  LDG.E.U8 R96, desc[UR52][R2.64+0x61] ;  /* 0x0000613402607981 */ /* 0x000f64000c1e1100 */
[----:B-----5:R-:W-:-:S05]  /*3f80*/  PRMT R0, R96, 0x8880, RZ ;  /* 0x0000888060007816 */ /* 0x020fca00000000ff */
[----:B------:R-:W-:-:S07]  /*3f90*/  IMAD R13, R0, R23, RZ ;  /* 0x00000017000d7224 */ /* 0x000fce00078e02ff */
.L_x_132:
[----:B------:R-:W-:Y:S05]  /*3fa0*/  BSYNC B1 ;  /* 0x0000000000017941 */ /* 0x000fea0003800000 */
.L_x_131:
[----:B------:R-:W-:Y:S01]  /*3fb0*/  @!P5 IMAD R73, R73, R22, R13 ;  /* 0x000000164949d224 */ /* 0x000fe200078e020d */
[----:B------:R-:W-:Y:S04]  /*3fc0*/  BSSY B1, `(.L_x_133) ;  /* 0x0000006000017945 */ /* 0x000fe80003800000 */
[----:B------:R0:W-:Y:S01]  /*3fd0*/  @!P5 STG.E.U8 desc[UR52][R4.64+0x61], R73 ;  /* 0x000061490400d986 */ /* 0x0001e2000c101134 */
[----:B------:R-:W-:Y:S05]  /*3fe0*/  @P6 BRA `(.L_x_134) ;  /* 0x00000000000c6947 */ /* 0x000fea0003800000 */
[----:B------:R-:W5:Y:S02]  /*3ff0*/  LDG.E.U8 R96, desc[UR52][R8.64+0x60] ;  /* 0x0000603408607981 */ /* 0x000f64000c1e1100 */
[----:B-----5:R-:W-:-:S05]  /*4000*/  PRMT R0, R96, 0x8880, RZ ;  /* 0x0000888060007816 */ /* 0x020fca00000000ff */
[----:B------:R-:W-:-:S07]  /*4010*/  IMAD R13, R0, R23, RZ ;  /* 0x00000017000d7224 */ /* 0x000fce00078e02ff */
.L_x_134:
[----:B------:R-:W-:Y:S05]  /*4020*/  BSYNC B1 ;  /* 0x0000000000017941 */ /* 0x000fea0003800000 */
.L_x_133:
[----:B---3--:R-:W-:Y:S01]  /*4030*/  @!P6 IMAD R11, R74, R22, R13 ;  /* 0x000000164a0be224 */ /* 0x008fe200078e020d */
[----:B------:R-:W-:Y:S04]  /*4040*/  BSSY B1, `(.L_x_135) ;  /* 0x0000006000017945 */ /* 0x000fe80003800000 */
[----:B------:R3:W-:Y:S01]  /*4050*/  @!P6 STG.E.U8 desc[UR52][R6.64+0x60], R11 ;  /* 0x0000600b0600e986 */ /* 0x0007e2000c101134 */
[----:B------:R-:W-:Y:S05]  /*4060*/  @P2 BRA `(.L_x_136) ;  /* 0x00000000000c2947 */ /* 0x000fea0003800000 */
[----:B------:R-:W5:Y:S02]  /*4070*/  LDG.E.U8 R96, desc[UR52][R8.64+0x61] ;  /* 0x0000613408607981 */ /* 0x000f64000c1e1100 */
[----:B-----5:R-:W-:-:S05]  /*4080*/  PRMT R0, R96, 0x8880, RZ ;  /* 0x0000888060007816 */ /* 0x020fca00000000ff */
[----:B------:R-:W-:-:S07]  /*4090*/  IMAD R13, R0, R23, RZ ;  /* 0x00000017000d7224 */ /* 0x000fce00078e02ff */
.L_x_136:
[----:B------:R-:W-:Y:S05]  /*40a0*/  BSYNC B1 ;  /* 0x0000000000017941 */ /* 0x000fea0003800000 */
.L_x_135:
        /* <DEDUP_REMOVED lines=12> */
.L_x_138:
[----:B------:R-:W-:Y:S05]  /*4170*/  BSYNC B1 ;  /* 0x0000000000017941 */ /* 0x000fea0003800000 */
.L_x_137:
[----:B---3--:R-:W-:Y:S01]  /*4180*/  @!P5 IMAD R11, R76, R22, R13 ;  /* 0x000000164c0bd224 */ /* 0x008fe200078e020d */
[----:B------:R-:W-:Y:S04]  /*4190*/  BSSY B1, `(.L_x_139) ;  /* 0x0000006000017945 */ /* 0x000fe80003800000 */
[----:B------:R3:W-:Y:S01]  /*41a0*/  @!P5 STG.E.U8 desc[UR52][R4.64+0x68], R11 ;  /* 0x0000680b0400d986 */ /* 0x0007e2000c101134 */
[----:B------:R-:W-:Y:S05]  /*41b0*/  @P3 BRA `(.L_x_140) ;  /* 0x00000000000c3947 */ /* 0x000fea0003800000 */
[----:B------:R-:W5:Y:S02]  /*41c0*/  LDG.E.U8 R96, desc[UR52][R2.64+0x69] ;  /* 0x0000693402607981 */ /* 0x000f64000c1e1100 */
[----:B-----5:R-:W-:-:S05]  /*41d0*/  PRMT R0, R96, 0x8880, RZ ;  /* 0x0000888060007816 */ /* 0x020fca00000000ff */
[----:B------:R-:W-:-:S07]  /*41e0*/  IMAD R13, R0, R23, RZ ;  /* 0x00000017000d7224 */ /* 0x000fce00078e02ff */
.L_x_140:
[----:B------:R-:W-:Y:S05]  /*41f0*/  BSYNC B1 ;  /* 0x0000000000017941 */ /* 0x000fea0003800000 */
.L_x_139:
[----:B------:R-:W-:Y:S01]  /*4200*/  @!P3 IMAD R77, R77, R22, R13 ;  /* 0x000000164d4db224 */ /* 0x000fe200078e020d */
[----:B------:R-:W-:Y:S04]  /*4210*/  BSSY B1, `(.L_x_141) ;  /* 0x0000006000017945 */ /* 0x000fe80003800000 */
[----:B------:R0:W-:Y:S01]  /*4220*/  @!P3 STG.E.U8 desc[UR52][R4.64+0x69], R77 ;  /* 0x0000694d0400b986 */ /* 0x0001e2000c101134 */
[----:B------:R-:W-:Y:S05]  /*4230*/  @P2 BRA `(.L_x_142) ;  /* 0x00000000000c2947 */ /* 0x000fea0003800000 */
[----:B------:R-:W5:Y:S02]  /*4240*/  LDG.E.U8 R96, desc[UR52][R8.64+0x68] ;  /* 0x0000683408607981 */ /* 0x000f64000c1e1100 */
[----:B-----5:R-:W-:-:S05]  /*4250*/  PRMT R0, R96, 0x8880, RZ ;  /* 0x0000888060007816 */ /* 0x020fca00000000ff */
[----:B------:R-:W-:-:S07]  /*4260*/  IMAD R13, R0, R23, RZ ;  /* 0x00000017000d7224 */ /* 0x000fce00078e02ff */
.L_x_142:
[----:B------:R-:W-:Y:S05]  /*4270*/  BSYNC B1 ;  /* 0x0000000000017941 */ /* 0x000fea0003800000 */
.L_x_141:
[----:B---3--:R-:W-:Y:S01]  /*4280*/  @!P2 IMAD R11, R78, R22, R13 ;  /* 0x000000164e0ba224 */ /* 0x008fe200078e020d */
[----:B------:R-:W-:Y:S04]  /*4290*/  BSSY B1, `(.L_x_143) ;  /* 0x0000006000017945 */ /* 0x000fe80003800000 */
[----:B------:R3:W-:Y:S01]  /*42a0*/  @!P2 STG.E.U8 desc[UR52][R6.64+0x68], R11 ;  /* 0x0000680b0600a986 */ /* 0x0007e2000c101134 */
[----:B------:R-:W-:Y:S05]  /*42b0*/  @P6 BRA `(.L_x_144) ;  /* 0x00000000000c6947 */ /* 0x000fea0003800000 */
[----:B------:R-:W5:Y:S02]  /*42c0*/  LDG.E.U8 R96, desc[UR52][R8.64+0x69] ;  /* 0x0000693408607981 */ /* 0x000f64000c1e1100 */
[----:B-----5:R-:W-:-:S05]  /*42d0*/  PRMT R0, R96, 0x8880, RZ ;  /* 0x0000888060007816 */ /* 0x020fca00000000ff */
[----:B------:R-:W-:-:S07]  /*42e0*/  IMAD R13, R0, R23, RZ ;  /* 0x00000017000d7224 */ /* 0x000fce00078e02ff */
.L_x_144:
[----:B------:R-:W-:Y:S05]  /*42f0*/  BSYNC B1 ;  /* 0x0000000000017941 */ /* 0x000fea0003800000 */
.L_x_143:
[----:B------:R-:W-:Y:S01]  /*4300*/  @!P6 IMAD R79, R79, R22, R13 ;  /* 0x000000164f4fe224 */ /* 0x000fe200078e020d */
[----:B------:R-:W-:Y:S04]  /*4310*/  BSSY B1, `(.L_x_145) ;  /* 0x0000006000017945 */ /* 0x000fe80003800000 */
[----:B------:R0:W-:Y:S01]  /*4320*/  @!P6 STG.E.U8 desc[UR52][R6.64+0x69], R79 ;  /* 0x0000694f0600e986 */ /* 0x0001e2000c101134 */
[----:B------:R-:W-:Y:S05]  /*4330*/  @P4 BRA `(.L_x_146) ;  /* 0x00000000000c4947 */ /* 0x000fea0003800000 */
[----:B------:R-:W5:Y:S02]  /*4340*/  LDG.E.U8 R96, desc[UR52][R2.64+0x70] ;  /* 0x0000703402607981 */ /* 0x000f64000c1e1100 */
[----:B-----5:R-:W-:-:S05]  /*4350*/  PRMT R0, R96, 0x8880, RZ ;  /* 0x0000888060007816 */ /* 0x020fca00000000ff */
[----:B------:R-:W-:-:S07]  /*4360*/  IMAD R13, R0, R23, RZ ;  /* 0x00000017000d7224 */ /* 0x000fce00078e02ff */
.L_x_146:
[----:B------:R-:W-:Y:S05]  /*4370*/  BSYNC B1 ;  /* 0x0000000000017941 */ /* 0x000fea0003800000 */
.L_x_145:
[----:B------:R-:W-:Y:S01]  /*4380*/  ISETP.LT.OR P3, PT, R14, 0x72, !P1 ;  /* 0x000000720e00780c */ /* 0x000fe20004f61670 */
[----:B---3--:R-:W-:Y:S01]  /*4390*/  @!P4 IMAD R11, R80, R22, R13 ;  /* 0x00000016500bc224 */ /* 0x008fe200078e020d */
[----:B------:R-:W-:Y:S01]  /*43a0*/  BSSY B1, `(.L_x_147) ;  /* 0x000000b000017945 */ /* 0x000fe20003800000 */
[C---:B------:R-:W-:Y:S02]  /*43b0*/  ISETP.LT.OR P2, PT, R14.reuse, 0x71, !P0 ;  /* 0x000000710e00780c */ /* 0x040fe40004741670 */
[C---:B------:R-:W-:Y:S01]  /*43c0*/  ISETP.LT.OR P5, PT, R14.reuse, 0x72, !P0 ;  /* 0x000000720e00780c */ /* 0x040fe200047a1670 */
[----:B------:R3:W-:Y:S01]  /*43d0*/  @!P4 STG.E.U8 desc[UR52][R4.64+0x70], R11 ;  /* 0x0000700b0400c986 */ /* 0x0007e2000c101134 */
[C---:B------:R-:W-:Y:S02]  /*43e0*/  ISETP.LT.OR P4, PT, R14.reuse, 0x79, !P1 ;  /* 0x000000790e00780c */ /* 0x040fe40004f81670 */
[C---:B------:R-:W-:Y:S02]  /*43f0*/  ISETP.LT.OR P1, PT, R14.reuse, 0x7a, !P1 ;  /* 0x0000007a0e00780c */ /* 0x040fe40004f21670 */
[----:B------:R-:W-:-:S02]  /*4400*/  ISETP.LT.OR P6, PT, R14, 0x79, !P0 ;  /* 0x000000790e00780c */ /* 0x000fc400047c1670 */
[----:B------:R-:W-:Y:S11]  /*4410*/  @P3 BRA `(.L_x_148) ;  /* 0x00000000000c3947 */ /* 0x000ff60003800000 */
[----:B------:R-:W5:Y:S02]  /*4420*/  LDG.E.U8 R96, desc[UR52][R2.64+0x71] ;  /* 0x0000713402607981 */ /* 0x000f64000c1e1100 */
[----:B-----5:R-:W-:-:S05]  /*4430*/  PRMT R0, R96, 0x8880, RZ ;  /* 0x0000888060007816 */ /* 0x020fca00000000ff */
[----:B------:R-:W-:-:S07]  /*4440*/  IMAD R13, R0, R23, RZ ;  /* 0x00000017000d7224 */ /* 0x000fce00078e02ff */
.L_x_148:
[----:B------:R-:W-:Y:S05]  /*4450*/  BSYNC B1 ;  /* 0x0000000000017941 */ /* 0x000fea0003800000 */
.L_x_147:
[----:B------:R-:W-:Y:S01]  /*4460*/  @!P3 IMAD R81, R81, R22, R13 ;  /* 0x000000165151b224 */ /* 0x000fe200078e020d */
[----:B------:R-:W-:Y:S04]  /*4470*/  BSSY B1, `(.L_x_149) ;  /* 0x0000006000017945 */ /* 0x000fe80003800000 */
[----:B------:R0:W-:Y:S01]  /*4480*/  @!P3 STG.E.U8 desc[UR52][R4.64+0x71], R81 ;  /* 0x000071510400b986 */ /* 0x0001e2000c101134 */
[----:B------:R-:W-:Y:S05]  /*4490*/  @P2 BRA `(.L_x_150) ;  /* 0x00000000000c2947 */ /* 0x000fea0003800000 */
[----:B------:R-:W5:Y:S02]  /*44a0*/  LDG.E.U8 R96, desc[UR52][R8.64+0x70] ;  /* 0x0000703408607981 */ /* 0x000f64000c1e1100 */
[----:B-----5:R-:W-:-:S05]  /*44b0*/  PRMT R0, R96, 0x8880, RZ ;  /* 0x0000888060007816 */ /* 0x020fca00000000ff */
[----:B------:R-:W-:-:S07]  /*44c0*/  IMAD R13, R0, R23, RZ ;  /* 0x00000017000d7224 */ /* 0x000fce00078e02ff */
.L_x_150:
[----:B------:R-:W-:Y:S05]  /*44d0*/  BSYNC B1 ;  /* 0x0000000000017941 */ /* 0x000fea0003800000 */
.L_x_149:
[----:B---3--:R-:W-:Y:S01]  /*44e0*/  @!P2 IMAD R11, R82, R22, R13 ;  /* 0x00000016520ba224 */ /* 0x008fe200078e020d */
[----:B------:R-:W-:Y:S04]  /*44f0*/  BSSY B1, `(.L_x_151) ;  /* 0x0000006000017945 */ /* 0x000fe80003800000 */
[----:B------:R3:W-:Y:S01]  /*4500*/  @!P2 STG.E.U8 desc[UR52][R6.64+0x70], R11 ;  /* 0x0000700b0600a986 */ /* 0x0007e2000c101134 */
[----:B------:R-:W-:Y:S05]  /*4510*/  @P5 BRA `(.L_x_152) ;  /* 0x00000000000c5947 */ /* 0x000fea0003800000 */
[----:B------:R-:W5:Y:S02]  /*4520*/  LDG.E.U8 R96, desc[UR52][R8.64+0x71] ;  /* 0x0000713408607981 */ /* 0x000f64000c1e1100 */
[----:B-----5:R-:W-:-:S05]  /*4530*/  PRMT R0, R96, 0x8880, RZ ;  /* 0x0000888060007816 */ /* 0x020fca00000000ff */
[----:B------:R-:W-:-:S07]  /*4540*/  IMAD R13, R0, R23, RZ ;  /* 0x00000017000d7224 */ /* 0x000fce00078e02ff */
.L_x_152:
[----:B------:R-:W-:Y:S05]  /*4550*/  BSYNC B1 ;  /* 0x0000000000017941 */ /* 0x000fea0003800000 */
.L_x_151:
[----:B------:R-:W-:Y:S01]  /*4560*/  @!P5 IMAD R83, R83, R22, R13 ;  /* 0x000000165353d224 */ /* 0x000fe200078e020d */
[----:B------:R-:W-:Y:S04]  /*4570*/  BSSY B1, `(.L_x_153) ;  /* 0x0000006000017945 */ /* 0x000fe80003800000 */
[----:B------:R0:W-:Y:S01]  /*4580*/  @!P5 STG.E.U8 desc[UR52][R6.64+0x71], R83 ;  /* 0x000071530600d986 */ /* 0x0001e2000c101134 */
[----:B------:R-:W-:Y:S05]  /*4590*/  @P4 BRA `(.L_x_154) ;  /* 0x00000000000c4947 */ /* 0x000fea0003800000 */
[----:B------:R-:W5:Y:S02]  /*45a0*/  LDG.E.U8 R96, desc[UR52][R2.64+0x78] ;  /* 0x0000783402607981 */ /* 0x000f64000c1e1100 */
[----:B-----5:R-:W-:-:S05]  /*45b0*/  PRMT R0, R96, 0x8880, RZ ;  /* 0x0000888060007816 */ /* 0x020fca00000000ff */
[----:B------:R-:W-:-:S07]  /*45c0*/  IMAD R13, R0, R23, RZ ;  /* 0x00000017000d7224 */ /* 0x000fce00078e02ff */
.L_x_154:
[----:B------:R-:W-:Y:S05]  /*45d0*/  BSYNC B1 ;  /* 0x0000000000017941 */ /* 0x000fea0003800000 */
.L_x_153:
[----:B---3--:R-:W-:Y:S01]  /*45e0*/  @!P4 IMAD R11, R84, R22, R13 ;  /* 0x00000016540bc224 */ /* 0x008fe200078e020d */
[----:B------:R-:W-:Y:S04]  /*45f0*/  BSSY B1, `(.L_x_155) ;  /* 0x0000006000017945 */ /* 0x000fe80003800000 */
[----:B------:R3:W-:Y:S01]  /*4600*/  @!P4 STG.E.U8 desc[UR52][R4.64+0x78], R11 ;  /* 0x0000780b0400c986 */ /* 0x0007e2000c101134 */
[----:B------:R-:W-:Y:S05]  /*4610*/  @P1 BRA `(.L_x_156) ;  /* 0x00000000000c1947 */ /* 0x000fea0003800000 */
[----:B------:R-:W5:Y:S02]  /*4620*/  LDG.E.U8 R96, desc[UR52][R2.64+0x79] ;  /* 0x0000793402607981 */ /* 0x000f64000c1e1100 */
[----:B-----5:R-:W-:-:S05]  /*4630*/  PRMT R0, R96, 0x8880, RZ ;  /* 0x0000888060007816 */ /* 0x020fca00000000ff */
[----:B------:R-:W-:-:S07]  /*4640*/  IMAD R13, R0, R23, RZ ;  /* 0x00000017000d7224 */ /* 0x000fce00078e02ff */
.L_x_156:
[----:B------:R-:W-:Y:S05]  /*4650*/  BSYNC B1 ;  /* 0x0000000000017941 */ /* 0x000fea0003800000 */
.L_x_155:
[----:B------:R-:W-:Y:S01]  /*4660*/  @!P1 IMAD R85, R85, R22, R13 ;  /* 0x0000001655559224 */ /* 0x000fe200078e020d */
[----:B------:R-:W-:Y:S04]  /*4670*/  BSSY B1, `(.L_x_157) ;  /* 0x0000006000017945 */ /* 0x000fe80003800000 */
[----:B------:R0:W-:Y:S01]  /*4680*/  @!P1 STG.E.U8 desc[UR52][R4.64+0x79], R85 ;  /* 0x0000795504009986 */ /* 0x0001e2000c101134 */
[----:B------:R-:W-:Y:S05]  /*4690*/  @P6 BRA `(.L_x_158) ;  /* 0x00000000000c6947 */ /* 0x000fea0003800000 */
[----:B------:R-:W5:Y:S02]  /*46a0*/  LDG.E.U8 R96, desc[UR52][R8.64+0x78] ;  /* 0x0000783408607981 */ /* 0x000f64000c1e1100 */
[----:B-----5:R-:W-:-:S05]  /*46b0*/  PRMT R0, R96, 0x8880, RZ ;  /* 0x0000888060007816 */ /* 0x020fca00000000ff */
[----:B------:R-:W-:-:S07]  /*46c0*/  IMAD R13, R0, R23, RZ ;  /* 0x00000017000d7224 */ /* 0x000fce00078e02ff */
.L_x_158:
[----:B------:R-:W-:Y:S05]  /*46d0*/  BSYNC B1 ;  /* 0x0000000000017941 */ /* 0x000fea0003800000 */
.L_x_157:
[----:B0-----:R-:W-:Y:S01]  /*46e0*/  @!P6 IMAD R3, R86, R22, R13 ;  /* 0x000000165603e224 */ /* 0x001fe200078e020d */
[----:B------:R-:W-:Y:S01]  /*46f0*/  ISETP.LT.OR P0, PT, R14, 0x7a, !P0 ;  /* 0x0000007a0e00780c */ /* 0x000fe20004701670 */
[----:B------:R-:W-:Y:S03]  /*4700*/  BSSY B1, `(.L_x_159) ;  /* 0x0000006000017945 */ /* 0x000fe60003800000 */
[----:B------:R0:W-:Y:S09]  /*4710*/  @!P6 STG.E.U8 desc[UR52][R6.64+0x78], R3 ;  /* 0x000078030600e986 */ /* 0x0001f2000c101134 */
[----:B------:R-:W-:Y:S05]  /*4720*/  @P0 BRA `(.L_x_160) ;  /* 0x00000000000c0947 */ /* 0x000fea0003800000 */
[----:B------:R-:W5:Y:S02]  /*4730*/  LDG.E.U8 R96, desc[UR52][R8.64+0x79] ;  /* 0x0000793408607981 */ /* 0x000f64000c1e1100 */
[----:B-----5:R-:W-:-:S05]  /*4740*/  PRMT R0, R96, 0x8880, RZ ;  /* 0x0000888060007816 */ /* 0x020fca00000000ff */
[----:B------:R-:W-:-:S07]  /*4750*/  IMAD R13, R0, R23, RZ ;  /* 0x00000017000d7224 */ /* 0x000fce00078e02ff */
.L_x_160:
[----:B------:R-:W-:Y:S05]  /*4760*/  BSYNC B1 ;  /* 0x0000000000017941 */ /* 0x000fea0003800000 */
.L_x_159:
[----:B------:R-:W-:Y:S01]  /*4770*/  IMAD R13, R87, R22, R13 ;  /* 0x00000016570d7224 */ /* 0x000fe200078e020d */
[----:B------:R-:W-:Y:S06]  /*4780*/  @P0 BRA `(.L_x_161) ;  /* 0x0000000c00100947 */ /* 0x000fec0003800000 */
[----:B------:R0:W-:Y:S01]  /*4790*/  STG.E.U8 desc[UR52][R6.64+0x79], R13 ;  /* 0x0000790d06007986 */ /* 0x0001e2000c101134 */
[----:B------:R-:W-:Y:S05]  /*47a0*/  BRA `(.L_x_161) ;  /* 0x0000000c00087947 */ /* 0x000fea0003800000 */
.L_x_32:
[C---:B------:R-:W-:Y:S02]  /*47b0*/  ISETP.GE.AND P1, PT, R18.reuse, 0x1, PT ;  /* 0x000000011200780c */ /* 0x040fe40003f26270 */
[----:B------:R-:W-:Y:S02]  /*47c0*/  ISETP.GE.AND P0, PT, R18, 0x9, PT ;  /* 0x000000091200780c */ /* 0x000fe40003f06270 */
[C---:B------:R-:W-:Y:S02]  /*47d0*/  ISETP.LT.OR P3, PT, R14.reuse, 0x1, !P1 ;  /* 0x000000010e00780c */ /* 0x040fe40004f61670 */
[C---:B------:R-:W-:Y:S02]  /*47e0*/  ISETP.LT.OR P5, PT, R14.reuse, 0x2, !P1 ;  /* 0x000000020e00780c */ /* 0x040fe40004fa1670 */
[C---:B------:R-:W-:Y:S02]  /*47f0*/  ISETP.LT.OR P2, PT, R14.reuse, 0x1, !P0 ;  /* 0x000000010e00780c */ /* 0x040fe40004741670 */
[----:B------:R-:W-:-:S02]  /*4800*/  ISETP.LT.OR P6, PT, R14, 0x2, !P0 ;  /* 0x000000020e00780c */ /* 0x000fc400047c1670 */
[----:B------:R-:W-:-:S05]  /*4810*/  ISETP.LT.OR P4, PT, R14, 0x9, !P1 ;  /* 0x000000090e00780c */ /* 0x000fca0004f81670 */
[-C--:B------:R-:W-:Y:S02]  /*4820*/  @!P3 IMAD R3, R24, R22.reuse, RZ ;  /* 0x000000161803b224 */ /* 0x080fe400078e02ff */
[-C--:B------:R-:W-:Y:S02]  /*4830*/  @!P5 IMAD R25, R25, R22.reuse, RZ ;  /* 0x000000161919d224 */ /* 0x080fe400078e02ff */
[-C--:B------:R-:W-:Y:S01]  /*4840*/  @!P2 IMAD R9, R26, R22.reuse, RZ ;  /* 0x000000161a09a224 */ /* 0x080fe200078e02ff */
[----:B------:R0:W-:Y:S01]  /*4850*/  @!P3 STG.E.U8 desc[UR52][R4.64], R3 ;  /* 0x000000030400b986 */ /* 0x0001e2000c101134 */
[C---:B------:R-:W-:Y:S01]  /*4860*/  ISETP.LT.OR P3, PT, R14.reuse, 0xa, !P1 ;  /* 0x0000000a0e00780c */ /* 0x040fe20004f61670 */
[-C--:B------:R-:W-:Y:S02]  /*4870*/  @!P6 IMAD R27, R27, R22.reuse, RZ ;  /* 0x000000161b1be224 */ /* 0x080fe400078e02ff */
[----:B------:R-:W-:Y:S01]  /*4880*/  @!P5 STG.E.U8 desc[UR52][R4.64+0x1], R25 ;  /* 0x000001190400d986 */ /* 0x000fe2000c101134 */
[----:B------:R-:W-:Y:S01]  /*4890*/  ISETP.LT.OR P5, PT, R14, 0x9, !P0 ;  /* 0x000000090e00780c */ /* 0x000fe200047a1670 */
[----:B------:R-:W-:-:S02]  /*48a0*/  @!P4 IMAD R11, R28, R22, RZ ;  /* 0x000000161c0bc224 */ /* 0x000fc400078e02ff */
[----:B------:R1:W-:Y:S01]  /*48b0*/  @!P2 STG.E.U8 desc[UR52][R6.64], R9 ;  /* 0x000000090600a986 */ /* 0x0003e2000c101134 */
[----:B------:R-:W-:-:S03]  /*48c0*/  ISETP.LT.OR P2, PT, R14, 0xa, !P0 ;  /* 0x0000000a0e00780c */ /* 0x000fc60004741670 */
[----:B------:R-:W-:Y:S01]  /*48d0*/  @!P6 STG.E.U8 desc[UR52][R6.64+0x1], R27 ;  /* 0x0000011b0600e986 */ /* 0x000fe2000c101134 */
[C---:B------:R-:W-:Y:S01]  /*48e0*/  ISETP.LT.OR P6, PT, R14.reuse, 0x11, !P1 ;  /* 0x000000110e00780c */ /* 0x040fe20004fc1670 */
[-C--:B------:R-:W-:Y:S02]  /*48f0*/  @!P3 IMAD R29, R29, R22.reuse, RZ ;  /* 0x000000161d1db224 */ /* 0x080fe400078e02ff */
[----:B------:R-:W-:Y:S01]  /*4900*/  @!P4 STG.E.U8 desc[UR52][R4.64+0x8], R11 ;  /* 0x0000080b0400c986 */ /* 0x000fe2000c101134 */
[----:B------:R-:W-:Y:S01]  /*4910*/  ISETP.LT.OR P4, PT, R14, 0x12, !P1 ;  /* 0x000000120e00780c */ /* 0x000fe20004f81670 */
[-C--:B0-----:R-:W-:Y:S02]  /*4920*/  @!P5 IMAD R3, R30, R22.reuse, RZ ;  /* 0x000000161e03d224 */ /* 0x081fe400078e02ff */
[----:B------:R-:W-:Y:S01]  /*4930*/  @!P3 STG.E.U8 desc[UR52][R4.64+0x9], R29 ;  /* 0x0000091d0400b986 */ /* 0x000fe2000c101134 */
[----:B------:R-:W-:Y:S01]  /*4940*/  ISETP.LT.OR P3, PT, R14, 0x11, !P0 ;  /* 0x000000110e00780c */ /* 0x000fe20004761670 */
[----:B------:R-:W-:-:S02]  /*4950*/  @!P2 IMAD R31, R31, R22, RZ ;  /* 0x000000161f1fa224 */ /* 0x000fc400078e02ff */
[----:B------:R0:W-:Y:S01]  /*4960*/  @!P5 STG.E.U8 desc[UR52][R6.64+0x8], R3 ;  /* 0x000008030600d986 */ /* 0x0001e2000c101134 */
[----:B------:R-:W-:Y:S01]  /*4970*/  ISETP.LT.OR P5, PT, R14, 0x12, !P0 ;  /* 0x000000120e00780c */ /* 0x000fe200047a1670 */
[-C--:B-1----:R-:W-:Y:S02]  /*4980*/  @!P6 IMAD R9, R32, R22.reuse, RZ ;  /* 0x000000162009e224 */ /* 0x082fe400078e02ff */
[----:B------:R-:W-:Y:S01]  /*4990*/  @!P2 STG.E.U8 desc[UR52][R6.64+0x9], R31 ;  /* 0x0000091f0600a986 */ /* 0x000fe2000c101134 */
[C---:B------:R-:W-:Y:S01]  /*49a0*/  ISETP.LT.OR P2, PT, R14.reuse, 0x19, !P1 ;  /* 0x000000190e00780c */ /* 0x040fe20004f41670 */
[-C--:B------:R-:W-:Y:S02]  /*49b0*/  @!P4 IMAD R33, R33, R22.reuse, RZ ;  /* 0x000000162121c224 */ /* 0x080fe400078e02ff */
[----:B------:R1:W-:Y:S01]  /*49c0*/  @!P6 STG.E.U8 desc[UR52][R4.64+0x10], R9 ;  /* 0x000010090400e986 */ /* 0x0003e2000c101134 */
[----:B------:R-:W-:Y:S01]  /*49d0*/  ISETP.LT.OR P6, PT, R14, 0x1a, !P1 ;  /* 0x0000001a0e00780c */ /* 0x000fe20004fc1670 */
[----:B0-----:R-:W-:-:S02]  /*49e0*/  @!P3 IMAD R3, R34, R22, RZ ;  /* 0x000000162203b224 */ /* 0x001fc400078e02ff */
[----:B------:R-:W-:Y:S02]  /*49f0*/  @!P4 STG.E.U8 desc[UR52][R4.64+0x11], R33 ;  /* 0x000011210400c986 */ /* 0x000fe4000c101134 */
[-C--:B------:R-:W-:Y:S01]  /*4a00*/  @!P5 IMAD R35, R35, R22.reuse, RZ ;  /* 0x000000162323d224 */ /* 0x080fe200078e02ff */
[C---:B------:R-:W-:Y:S01]  /*4a10*/  ISETP.LT.OR P4, PT, R14.reuse, 0x19, !P0 ;  /* 0x000000190e00780c */ /* 0x040fe20004781670 */
[----:B------:R0:W-:Y:S01]  /*4a20*/  @!P3 STG.E.U8 desc[UR52][R6.64+0x10], R3 ;  /* 0x000010030600b986 */ /* 0x0001e2000c101134 */
[----:B------:R-:W-:Y:S01]  /*4a30*/  ISETP.LT.OR P3, PT, R14, 0x1a, !P0 ;  /* 0x0000001a0e00780c */ /* 0x000fe20004761670 */
[-C--:B-1----:R-:W-:Y:S02]  /*4a40*/  @!P2 IMAD R9, R36, R22.reuse, RZ ;  /* 0x000000162409a224 */ /* 0x082fe400078e02ff */
[----:B------:R-:W-:Y:S01]  /*4a50*/  @!P5 STG.E.U8 desc[UR52][R6.64+0x11], R35 ;  /* 0x000011230600d986 */ /* 0x000fe2000c101134 */
[----:B------:R-:W-:Y:S01]  /*4a60*/  ISETP.LT.OR P5, PT, R14, 0x21, !P1 ;  /* 0x000000210e00780c */ /* 0x000fe20004fa1670 */
[----:B------:R-:W-:-:S02]  /*4a70*/  @!P6 IMAD R37, R37, R22, RZ ;  /* 0x000000162525e224 */ /* 0x000fc400078e02ff */
[----:B------:R1:W-:Y:S01]  /*4a80*/  @!P2 STG.E.U8 desc[UR52][R4.64+0x18], R9 ;  /* 0x000018090400a986 */ /* 0x0003e2000c101134 */
[----:B------:R-:W-:-:S03]  /*4a90*/  ISETP.LT.OR P2, PT, R14, 0x22, !P1 ;  /* 0x000000220e00780c */ /* 0x000fc60004f41670 */
[-C--:B------:R-:W-:Y:S01]  /*4aa0*/  @!P4 IMAD R11, R38, R22.reuse, RZ ;  /* 0x00000016260bc224 */ /* 0x080fe200078e02ff */
        /* <DEDUP_REMOVED lines=40> */
[C---:B------:R-:W-:Y:S01]  /*4d30*/  ISETP.LT.OR P5, PT, R14.reuse, 0x3a, !P0 ;  /* 0x0000003a0e00780c */ /* 0x040fe200047a1670 */
[-C--:B------:R-:W-:Y:S02]  /*4d40*/  @!P6 IMAD R53, R53, R22.reuse, RZ ;  /* 0x000000163535e224 */ /* 0x080fe400078e02ff */
[----:B------:R-:W-:Y:S01]  /*4d50*/  @!P2 STG.E.U8 desc[UR52][R6.64+0x31], R51 ;  /* 0x000031330600a986 */ /* 0x000fe2000c101134 */
[----:B------:R-:W-:Y:S01]  /*4d60*/  ISETP.LT.OR P2, PT, R14, 0x41, !P1 ;  /* 0x000000410e00780c */ /* 0x000fe20004f41670 */
[-C--:B-1----:R-:W-:Y:S02]  /*4d70*/  @!P4 IMAD R9, R52, R22.reuse, RZ ;  /* 0x000000163409c224 */ /* 0x082fe400078e02ff */
[----:B------:R-:W-:Y:S01]  /*4d80*/  @!P6 STG.E.U8 desc[UR52][R4.64+0x39], R53 ;  /* 0x000039350400e986 */ /* 0x000fe2000c101134 */
[----:B------:R-:W-:Y:S01]  /*4d90*/  ISETP.LT.OR P6, PT, R14, 0x41, !P0 ;  /* 0x000000410e00780c */ /* 0x000fe200047c1670 */
[----:B0-----:R-:W-:-:S02]  /*4da0*/  @!P3 IMAD R3, R54, R22, RZ ;  /* 0x000000163603b224 */ /* 0x001fc400078e02ff */
[----:B------:R0:W-:Y:S02]  /*4db0*/  @!P4 STG.E.U8 desc[UR52][R4.64+0x38], R9 ;  /* 0x000038090400c986 */ /* 0x0001e4000c101134 */
[-C--:B------:R-:W-:Y:S01]  /*4dc0*/  @!P5 IMAD R55, R55, R22.reuse, RZ ;  /* 0x000000163737d224 */ /* 0x080fe200078e02ff */
[C---:B------:R-:W-:Y:S01]  /*4dd0*/  ISETP.LT.OR P4, PT, R14.reuse, 0x42, !P1 ;  /* 0x000000420e00780c */ /* 0x040fe20004f81670 */
[----:B------:R1:W-:Y:S01]  /*4de0*/  @!P3 STG.E.U8 desc[UR52][R6.64+0x38], R3 ;  /* 0x000038030600b986 */ /* 0x0003e2000c101134 */
[----:B------:R-:W-:Y:S01]  /*4df0*/  ISETP.LT.OR P3, PT, R14, 0x49, !P1 ;  /* 0x000000490e00780c */ /* 0x000fe20004f61670 */
[-C--:B------:R-:W-:Y:S02]  /*4e00*/  @!P2 IMAD R11, R56, R22.reuse, RZ ;  /* 0x00000016380ba224 */ /* 0x080fe400078e02ff */
[----:B------:R-:W-:Y:S01]  /*4e10*/  @!P5 STG.E.U8 desc[UR52][R6.64+0x39], R55 ;  /* 0x000039370600d986 */ /* 0x000fe2000c101134 */
[----:B------:R-:W-:Y:S01]  /*4e20*/  ISETP.LT.OR P5, PT, R14, 0x42, !P0 ;  /* 0x000000420e00780c */ /* 0x000fe200047a1670 */
[----:B0-----:R-:W-:-:S02]  /*4e30*/  @!P6 IMAD R9, R58, R22, RZ ;  /* 0x000000163a09e224 */ /* 0x001fc400078e02ff */
[----:B------:R0:W-:Y:S01]  /*4e40*/  @!P2 STG.E.U8 desc[UR52][R4.64+0x40], R11 ;  /* 0x0000400b0400a986 */ /* 0x0001e2000c101134 */
[----:B------:R-:W-:-:S03]  /*4e50*/  ISETP.LT.OR P2, PT, R14, 0x4a, !P1 ;  /* 0x0000004a0e00780c */ /* 0x000fc60004f41670 */
[-C--:B------:R-:W-:Y:S02]  /*4e60*/  @!P4 IMAD R57, R57, R22.reuse, RZ ;  /* 0x000000163939c224 */ /* 0x080fe400078e02ff */
[----:B-1----:R-:W-:-:S03]  /*4e70*/  @!P3 IMAD R3, R60, R22, RZ ;  /* 0x000000163c03b224 */ /* 0x002fc600078e02ff */
[----:B------:R-:W-:Y:S01]  /*4e80*/  @!P4 STG.E.U8 desc[UR52][R4.64+0x41], R57 ;  /* 0x000041390400c986 */ /* 0x000fe2000c101134 */
[C---:B------:R-:W-:Y:S01]  /*4e90*/  ISETP.LT.OR P4, PT, R14.reuse, 0x49, !P0 ;  /* 0x000000490e00780c */ /* 0x040fe20004781670 */
[-C--:B------:R-:W-:Y:S02]  /*4ea0*/  @!P5 IMAD R59, R59, R22.reuse, RZ ;  /* 0x000000163b3bd224 */ /* 0x080fe400078e02ff */
[----:B------:R1:W-:Y:S01]  /*4eb0*/  @!P6 STG.E.U8 desc[UR52][R6.64+0x40], R9 ;  /* 0x000040090600e986 */ /* 0x0003e2000c101134 */
[C---:B------:R-:W-:Y:S01]  /*4ec0*/  ISETP.LT.OR P6, PT, R14.reuse, 0x4a, !P0 ;  /* 0x0000004a0e00780c */ /* 0x040fe200047c1670 */
[----:B------:R-:W-:Y:S02]  /*4ed0*/  @!P2 IMAD R61, R61, R22, RZ ;  /* 0x000000163d3da224 */ /* 0x000fe400078e02ff */
[----:B------:R-:W-:Y:S01]  /*4ee0*/  @!P5 STG.E.U8 desc[UR52][R6.64+0x41], R59 ;  /* 0x0000413b0600d986 */ /* 0x000fe2000c101134 */
[----:B------:R-:W-:-:S03]  /*4ef0*/  ISETP.LT.OR P5, PT, R14, 0x51, !P1 ;  /* 0x000000510e00780c */ /* 0x000fc60004fa1670 */
[----:B------:R2:W-:Y:S01]  /*4f00*/  @!P3 STG.E.U8 desc[UR52][R4.64+0x48], R3 ;  /* 0x000048030400b986 */ /* 0x0005e2000c101134 */
[----:B------:R-:W-:Y:S01]  /*4f10*/  ISETP.LT.OR P3, PT, R14, 0x52, !P1 ;  /* 0x000000520e00780c */ /* 0x000fe20004f61670 */
[-C--:B0-----:R-:W-:Y:S02]  /*4f20*/  @!P4 IMAD R11, R62, R22.reuse, RZ ;  /* 0x000000163e0bc224 */ /* 0x081fe400078e02ff */
[----:B------:R-:W-:Y:S01]  /*4f30*/  @!P2 STG.E.U8 desc[UR52][R4.64+0x49], R61 ;  /* 0x0000493d0400a986 */ /* 0x000fe2000c101134 */
[C---:B------:R-:W-:Y:S01]  /*4f40*/  ISETP.LT.OR P2, PT, R14.reuse, 0x51, !P0 ;  /* 0x000000510e00780c */ /* 0x040fe20004741670 */
[-C--:B------:R-:W-:Y:S02]  /*4f50*/  @!P6 IMAD R63, R63, R22.reuse, RZ ;  /* 0x000000163f3fe224 */ /* 0x080fe400078e02ff */
[----:B------:R0:W-:Y:S01]  /*4f60*/  @!P4 STG.E.U8 desc[UR52][R6.64+0x48], R11 ;  /* 0x0000480b0600c986 */ /* 0x0001e2000c101134 */
[----:B------:R-:W-:Y:S01]  /*4f70*/  ISETP.LT.OR P4, PT, R14, 0x52, !P0 ;  /* 0x000000520e00780c */ /* 0x000fe20004781670 */
[----:B-1----:R-:W-:-:S02]  /*4f80*/  @!P5 IMAD R9, R64, R22, RZ ;  /* 0x000000164009d224 */ /* 0x002fc400078e02ff */
[----:B------:R-:W-:Y:S01]  /*4f90*/  @!P6 STG.E.U8 desc[UR52][R6.64+0x49], R63 ;  /* 0x0000493f0600e986 */ /* 0x000fe2000c101134 */
[C---:B------:R-:W-:Y:S01]  /*4fa0*/  ISETP.LT.OR P6, PT, R14.reuse, 0x59, !P1 ;  /* 0x000000590e00780c */ /* 0x040fe20004fc1670 */
[-C--:B------:R-:W-:Y:S02]  /*4fb0*/  @!P3 IMAD R65, R65, R22.reuse, RZ ;  /* 0x000000164141b224 */ /* 0x080fe400078e02ff */
[----:B------:R1:W-:Y:S01]  /*4fc0*/  @!P5 STG.E.U8 desc[UR52][R4.64+0x50], R9 ;  /* 0x000050090400d986 */ /* 0x0003e2000c101134 */
[----:B------:R-:W-:Y:S01]  /*4fd0*/  ISETP.LT.OR P5, PT, R14, 0x5a, !P1 ;  /* 0x0000005a0e00780c */ /* 0x000fe20004fa1670 */
[-C--:B--2---:R-:W-:Y:S02]  /*4fe0*/  @!P2 IMAD R3, R66, R22.reuse, RZ ;  /* 0x000000164203a224 */ /* 0x084fe400078e02ff */
[----:B------:R-:W-:Y:S01]  /*4ff0*/  @!P3 STG.E.U8 desc[UR52][R4.64+0x51], R65 ;  /* 0x000051410400b986 */ /* 0x000fe2000c101134 */
[----:B------:R-:W-:Y:S01]  /*5000*/  ISETP.LT.OR P3, PT, R14, 0x59, !P0 ;  /* 0x000000590e00780c */ /* 0x000fe20004761670 */
[----:B------:R-:W-:-:S02]  /*5010*/  @!P4 IMAD R67, R67, R22, RZ ;  /* 0x000000164343c224 */ /* 0x000fc400078e02ff */
        /* <DEDUP_REMOVED lines=12> */
[----:B------:R-:W-:Y:S01]  /*50e0*/  @!P3 STG.E.U8 desc[UR52][R6.64+0x58], R9 ;  /* 0x000058090600b986 */ /* 0x000fe2000c101134 */
        /* <DEDUP_REMOVED lines=10> */
[----:B------:R-:W-:Y:S02]  /*5190*/  @!P3 IMAD R75, R75, R22, RZ ;  /* 0x000000164b4bb224 */ /* 0x000fe400078e02ff */
[----:B------:R0:W-:Y:S01]  /*51a0*/  @!P5 STG.E.U8 desc[UR52][R6.64+0x60], R11 ;  /* 0x0000600b0600d986 */ /* 0x0001e2000c101134 */
[----:B------:R-:W-:-:S03]  /*51b0*/  ISETP.LT.OR P5, PT, R14, 0x69, !P0 ;  /* 0x000000690e00780c */ /* 0x000fc600047a1670 */
[----:B------:R-:W-:Y:S01]  /*51c0*/  @!P3 STG.E.U8 desc[UR52][R6.64+0x61], R75 ;  /* 0x0000614b0600b986 */ /* 0x000fe2000c101134 */
[----:B------:R-:W-:Y:S01]  /*51d0*/  ISETP.LT.OR P3, PT, R14, 0x71, !P1 ;  /* 0x000000710e00780c */ /* 0x000fe20004f61670 */
[-C--:B-1----:R-:W-:Y:S02]  /*51e0*/  @!P2 IMAD R3, R76, R22.reuse, RZ ;  /* 0x000000164c03a224 */ /* 0x082fe400078e02ff */
[-C--:B------:R-:W-:Y:S02]  /*51f0*/  @!P4 IMAD R77, R77, R22.reuse, RZ ;  /* 0x000000164d4dc224 */ /* 0x080fe400078e02ff */
[-C--:B------:R-:W-:Y:S01]  /*5200*/  @!P6 IMAD R79, R79, R22.reuse, RZ ;  /* 0x000000164f4fe224 */ /* 0x080fe200078e02ff */
[----:B------:R1:W-:Y:S01]  /*5210*/  @!P2 STG.E.U8 desc[UR52][R4.64+0x68], R3 ;  /* 0x000068030400a986 */ /* 0x0003e2000c101134 */
[----:B------:R-:W-:Y:S02]  /*5220*/  ISETP.LT.OR P2, PT, R14, 0x72, !P1 ;  /* 0x000000720e00780c */ /* 0x000fe40004f41670 */
[----:B------:R-:W-:Y:S01]  /*5230*/  @!P5 IMAD R9, R78, R22, RZ ;  /* 0x000000164e09d224 */ /* 0x000fe200078e02ff */
[----:B------:R-:W-:Y:S01]  /*5240*/  @!P4 STG.E.U8 desc[UR52][R4.64+0x69], R77 ;  /* 0x0000694d0400c986 */ /* 0x000fe2000c101134 */
[----:B------:R-:W-:-:S02]  /*5250*/  ISETP.LT.OR P4, PT, R14, 0x72, !P0 ;  /* 0x000000720e00780c */ /* 0x000fc40004781670 */
[----:B0-----:R-:W-:Y:S01]  /*5260*/  @!P3 IMAD R11, R80, R22, RZ ;  /* 0x00000016500bb224 */ /* 0x001fe200078e02ff */
[----:B------:R-:W-:Y:S01]  /*5270*/  @!P5 STG.E.U8 desc[UR52][R6.64+0x68], R9 ;  /* 0x000068090600d986 */ /* 0x000fe2000c101134 */
[----:B------:R-:W-:-:S03]  /*5280*/  ISETP.LT.OR P5, PT, R14, 0x71, !P0 ;  /* 0x000000710e00780c */ /* 0x000fc600047a1670 */
[----:B------:R-:W-:Y:S01]  /*5290*/  @!P6 STG.E.U8 desc[UR52][R6.64+0x69], R79 ;  /* 0x0000694f0600e986 */ /* 0x000fe2000c101134 */
[C---:B------:R-:W-:Y:S01]  /*52a0*/  ISETP.LT.OR P6, PT, R14.reuse, 0x79, !P0 ;  /* 0x000000790e00780c */ /* 0x040fe200047c1670 */
[-C--:B------:R-:W-:Y:S01]  /*52b0*/  @!P2 IMAD R81, R81, R22.reuse, RZ ;  /* 0x000000165151a224 */ /* 0x080fe200078e02ff */
[C---:B------:R-:W-:Y:S01]  /*52c0*/  ISETP.LT.OR P0, PT, R14.reuse, 0x7a, !P0 ;  /* 0x0000007a0e00780c */ /* 0x040fe20004701670 */
[----:B------:R0:W-:Y:S01]  /*52d0*/  @!P3 STG.E.U8 desc[UR52][R4.64+0x70], R11 ;  /* 0x0000700b0400b986 */ /* 0x0001e2000c101134 */
[C---:B------:R-:W-:Y:S01]  /*52e0*/  ISETP.LT.OR P3, PT, R14.reuse, 0x79, !P1 ;  /* 0x000000790e00780c */ /* 0x040fe20004f61670 */
[-C--:B------:R-:W-:Y:S01]  /*52f0*/  @!P4 IMAD R83, R83, R22.reuse, RZ ;  /* 0x000000165353c224 */ /* 0x080fe200078e02ff */
[----:B------:R-:W-:Y:S01]  /*5300*/  ISETP.LT.OR P1, PT, R14, 0x7a, !P1 ;  /* 0x0000007a0e00780c */ /* 0x000fe20004f21670 */
[----:B------:R2:W-:Y:S02]  /*5310*/  @!P2 STG.E.U8 desc[UR52][R4.64+0x71], R81 ;  /* 0x000071510400a986 */ /* 0x0005e4000c101134 */
[----:B-1----:R-:W-:-:S02]  /*5320*/  @!P5 IMAD R3, R82, R22, RZ ;  /* 0x000000165203d224 */ /* 0x002fc400078e02ff */
[----:B------:R2:W-:Y:S02]  /*5330*/  @!P4 STG.E.U8 desc[UR52][R6.64+0x71], R83 ;  /* 0x000071530600c986 */ /* 0x0005e4000c101134 */
[-C--:B0-----:R-:W-:Y:S02]  /*5340*/  @!P6 IMAD R11, R86, R22.reuse, RZ ;  /* 0x00000016560be224 */ /* 0x081fe400078e02ff */
[----:B------:R2:W-:Y:S02]  /*5350*/  @!P5 STG.E.U8 desc[UR52][R6.64+0x70], R3 ;  /* 0x000070030600d986 */ /* 0x0005e4000c101134 */
[-C--:B------:R-:W-:Y:S02]  /*5360*/  @!P3 IMAD R9, R84, R22.reuse, RZ ;  /* 0x000000165409b224 */ /* 0x080fe400078e02ff */
[-C--:B------:R-:W-:Y:S02]  /*5370*/  @!P1 IMAD R85, R85, R22.reuse, RZ ;  /* 0x0000001655559224 */ /* 0x080fe400078e02ff */
[----:B------:R-:W-:Y:S01]  /*5380*/  @!P0 IMAD R87, R87, R22, RZ ;  /* 0x0000001657578224 */ /* 0x000fe200078e02ff */
[----:B------:R2:W-:Y:S04]  /*5390*/  @!P3 STG.E.U8 desc[UR52][R4.64+0x78], R9 ;  /* 0x000078090400b986 */ /* 0x0005e8000c101134 */
[----:B------:R2:W-:Y:S04]  /*53a0*/  @!P1 STG.E.U8 desc[UR52][R4.64+0x79], R85 ;  /* 0x0000795504009986 */ /* 0x0005e8000c101134 */
[----:B------:R2:W-:Y:S04]  /*53b0*/  @!P6 STG.E.U8 desc[UR52][R6.64+0x78], R11 ;  /* 0x0000780b0600e986 */ /* 0x0005e8000c101134 */
[----:B------:R2:W-:Y:S02]  /*53c0*/  @!P0 STG.E.U8 desc[UR52][R6.64+0x79], R87 ;  /* 0x0000795706008986 */ /* 0x0005e4000c101134 */
.L_x_161:
[----:B------:R-:W-:Y:S05]  /*53d0*/  BSYNC B0 ;  /* 0x0000000000007941 */ /* 0x000fea0003800000 */
.L_x_31:
[----:B------:R-:W-:Y:S01]  /*53e0*/  IMAD.U32 R2, RZ, RZ, UR50 ;  /* 0x00000032ff027e24 */ /* 0x000fe2000f8e00ff */
[----:B------:R-:W-:Y:S01]  /*53f0*/  ULDC.64 UR4, c[0x0][0x650] ;  /* 0x0001940000047ab9 */ /* 0x000fe20000000a00 */
[----:B0-2---:R-:W-:Y:S01]  /*5400*/  IMAD.U32 R3, RZ, RZ, UR51 ;  /* 0x00000033ff037e24 */ /* 0x005fe2000f8e00ff */
[----:B------:R0:W-:Y:S01]  /*5410*/  SYNCS.ARRIVE.TRANS64.A1T0 RZ, [R94+UR49], RZ ;  /* 0x000000ff5eff79a7 */ /* 0x0001e20008100031 */
[----:B------:R-:W-:Y:S01]  /*5420*/  PRMT R0, RZ, 0x7610, R0 ;  /* 0x00007610ff007816 */ /* 0x000fe20000000000 */
[----:B------:R-:W-:Y:S01]  /*5430*/  IMAD.MOV.U32 R19, RZ, RZ, -0x1 ;  /* 0xffffffffff137424 */ /* 0x000fe200078e00ff */
[----:B------:R-:W-:Y:S01]  /*5440*/  LEA R16, P0, R2, R16, 0x1 ;  /* 0x0000001002107211 */ /* 0x000fe200078008ff */
[----:B------:R-:W-:Y:S02]  /*5450*/  IMAD.MOV.U32 R18, RZ, RZ, -0x1 ;  /* 0xffffffffff127424 */ /* 0x000fe400078e00ff */
[----:B------:R-:W-:Y:S01]  /*5460*/  IMAD.MOV.U32 R2, RZ, RZ, -0x1 ;  /* 0xffffffffff027424 */ /* 0x000fe200078e00ff */
[----:B------:R-:W-:-:S02]  /*5470*/  IADD3.X R17, R17, UR41, RZ, P0, !PT ;  /* 0x0000002911117c10 */ /* 0x000fc400087fe4ff */
[----:B------:R-:W-:-:S04]  /*5480*/  ISETP.GE.U32.AND P0, PT, R16, UR4, PT ;  /* 0x0000000410007c0c */ /* 0x000fc8000bf06070 */
[----:B------:R-:W-:-:S13]  /*5490*/  ISETP.GE.U32.AND.EX P0, PT, R17, UR5, PT, P0 ;  /* 0x0000000511007c0c */ /* 0x000fda000bf06100 */
[----:B0-----:R-:W-:Y:S05]  /*54a0*/  @P0 BRA `(.L_x_162) ;  /* 0x0000000400700947 */ /* 0x001fea0003800000 */
[----:B------:R-:W0:Y:S01]  /*54b0*/  S2UR UR7, SR_CTAID.X ;  /* 0x00000000000779c3 */ /* 0x000e220000002500 */
[----:B------:R-:W-:Y:S01]  /*54c0*/  ULDC.64 UR4, c[0x0][0x628] ;  /* 0x00018a0000047ab9 */ /* 0x000fe20000000a00 */
[----:B------:R-:W-:Y:S01]  /*54d0*/  ULDC UR6, c[0x0][0x150] ;  /* 0x0000540000067ab9 */ /* 0x000fe20000000800 */
[----:B------:R-:W-:Y:S01]  /*54e0*/  ISETP.NE.U32.AND P0, PT, RZ, UR4, PT ;  /* 0x00000004ff007c0c */ /* 0x000fe2000bf05070 */
[----:B------:R-:W-:Y:S01]  /*54f0*/  ULDC UR15, c[0x0][0x630] ;  /* 0x00018c00000f7ab9 */ /* 0x000fe20000000800 */
[C---:B------:R-:W-:Y:S02]  /*5500*/  R2UR UR17, R16.reuse ;  /* 0x00000000101172ca */ /* 0x040fe400000e0000 */
[----:B------:R-:W-:Y:S01]  /*5510*/  ISETP.NE.AND.EX P0, PT, RZ, UR5, PT, P0 ;  /* 0x00000005ff007c0c */ /* 0x000fe2000bf05300 */
[----:B------:R-:W2:Y:S01]  /*5520*/  S2UR UR16, SR_CTAID.Y ;  /* 0x00000000001079c3 */ /* 0x000ea20000002600 */
[----:B------:R-:W-:Y:S02]  /*5530*/  R2UR UR12, R16 ;  /* 0x00000000100c72ca */ /* 0x000fe400000e0000 */
[----:B------:R-:W-:-:S02]  /*5540*/  R2UR UR13, R17 ;  /* 0x00000000110d72ca */ /* 0x000fc400000e0000 */
[----:B0-----:R-:W-:-:S05]  /*5550*/  I2FP.F32.U32 R0, UR7 ;  /* 0x0000000700007c45 */ /* 0x001fca0008201000 */
[----:B------:R-:W-:Y:S01]  /*5560*/  FMUL R0, R0, UR6 ;  /* 0x0000000600007c20 */ /* 0x000fe20008400000 */
[----:B------:R-:W-:Y:S01]  /*5570*/  ULDC UR6, c[0x0][0x154] ;  /* 0x0000550000067ab9 */ /* 0x000fe20000000800 */
[----:B--2---:R-:W-:-:S04]  /*5580*/  I2FP.F32.U32 R2, UR16 ;  /* 0x0000001000027c45 */ /* 0x004fc80008201000 */
[----:B------:R-:W0:Y:S01]  /*5590*/  F2I.U32.TRUNC.NTZ R0, R0 ;  /* 0x0000000000007305 */ /* 0x000e22000020f000 */
[----:B------:R-:W-:Y:S01]  /*55a0*/  FMUL R2, R2, UR6 ;  /* 0x0000000602027c20 */ /* 0x000fe20008400000 */
[----:B------:R-:W-:Y:S06]  /*55b0*/  @!P0 BRA `(.L_x_163) ;  /* 0x0000000000308947 */ /* 0x000fec0003800000 */
        /* <DEDUP_REMOVED lines=12> */
.L_x_163:
[----:B------:R-:W-:Y:S01]  /*5680*/  USHF.R.U64 UR6, UR12, UR15, UR13 ;  /* 0x0000000f0c067299 */ /* 0x000fe2000800120d */
[----:B------:R-:W-:Y:S01]  /*5690*/  R2UR UR11, R17 ;  /* 0x00000000110b72ca */ /* 0x000fe200000e0000 */
[----:B------:R-:W-:Y:S01]  /*56a0*/  USHF.R.U32.HI UR4, URZ, UR15, UR13 ;  /* 0x0000000f3f047299 */ /* 0x000fe2000801160d */
[----:B------:R-:W2:Y:S01]  /*56b0*/  F2I.U32.TRUNC.NTZ R2, R2 ;  /* 0x0000000200027305 */ /* 0x000ea2000020f000 */
[----:B------:R-:W-:Y:S01]  /*56c0*/  UIADD3 UR5, UP0, URZ, -UR6, URZ ;  /* 0x800000063f057290 */ /* 0x000fe2000ff1e03f */
[----:B------:R-:W-:Y:S01]  /*56d0*/  ULDC.64 UR8, c[0x0][0x620] ;  /* 0x0001880000087ab9 */ /* 0x000fe20000000a00 */
[----:B------:R-:W-:Y:S02]  /*56e0*/  UMOV UR10, UR17 ;  /* 0x00000011000a7c82 */ /* 0x000fe40008000000 */
[----:B------:R-:W-:Y:S01]  /*56f0*/  UIADD3.X UR4, URZ, ~UR4, URZ, UP0, !UPT ;  /* 0x800000043f047290 */ /* 0x000fe200087fe43f */
[----:B------:R-:W-:Y:S01]  /*5700*/  ULDC UR14, c[0x0][0x608] ;  /* 0x00018200000e7ab9 */ /* 0x000fe20000000800 */
[----:B------:R-:W-:-:S02]  /*5710*/  ULDC UR15, c[0x0][0x658] ;  /* 0x00019600000f7ab9 */ /* 0x000fc40000000800 */
[----:B------:R-:W-:Y:S02]  /*5720*/  UIMAD UR4, UR4, UR8, URZ ;  /* 0x00000008040472a4 */ /* 0x000fe4000f8e023f */
[----:B------:R-:W-:Y:S02]  /*5730*/  UIMAD.WIDE.U32 UR10, UR5, UR8, UR10 ;  /* 0x00000008050a72a5 */ /* 0x000fe4000f8e000a */
[----:B------:R-:W-:Y:S01]  /*5740*/  UIMAD UR4, UR5, UR9, UR4 ;  /* 0x00000009050472a4 */ /* 0x000fe2000f8e0204 */
[----:B0-----:R-:W-:Y:S01]  /*5750*/  R2UR UR9, R0 ;  /* 0x00000000000972ca */ /* 0x001fe200000e0000 */
[----:B------:R-:W-:Y:S01]  /*5760*/  ULDC UR12, c[0x0][0x144] ;  /* 0x00005100000c7ab9 */ /* 0x000fe20000000800 */
[----:B--2---:R-:W-:Y:S01]  /*5770*/  R2UR UR13, R2 ;  /* 0x00000000020d72ca */ /* 0x004fe200000e0000 */
[----:B------:R-:W-:Y:S01]  /*5780*/  UIADD3 UR8, UR11, UR4, URZ ;  /* 0x000000040b087290 */ /* 0x000fe2000fffe03f */
[----:B------:R-:W-:Y:S02]  /*5790*/  ULDC UR22, c[0x0][0x148] ;  /* 0x0000520000167ab9 */ /* 0x000fe40000000800 */
[----:B------:R-:W-:Y:S01]  /*57a0*/  ULDC UR4, c[0x0][0x618] ;  /* 0x0001860000047ab9 */ /* 0x000fe20000000800 */
[----:B------:R-:W-:Y:S01]  /*57b0*/  ULDC UR20, c[0x0][0x648] ;  /* 0x0001920000147ab9 */ /* 0x000fe20000000800 */
[----:B------:R-:W-:-:S02]  /*57c0*/  USHF.R.U64 UR10, UR10, UR4, UR8 ;  /* 0x000000040a0a7299 */ /* 0x000fc40008001208 */
[----:B------:R-:W-:Y:S01]  /*57d0*/  USHF.R.U32.HI UR8, URZ, UR4, UR8 ;  /* 0x000000043f087299 */ /* 0x000fe20008011608 */
[----:B------:R-:W-:Y:S02]  /*57e0*/  ULDC UR21, c[0x0][0x638] ;  /* 0x00018e0000157ab9 */ /* 0x000fe40000000800 */
[----:B------:R-:W-:Y:S01]  /*57f0*/  ULDC.64 UR4, c[0x0][0x640] ;  /* 0x0001900000047ab9 */ /* 0x000fe20000000a00 */
[----:B------:R-:W-:Y:S01]  /*5800*/  USHF.R.U64 UR11, UR10, UR14, UR8 ;  /* 0x0000000e0a0b7299 */ /* 0x000fe20008001208 */
[----:B------:R-:W-:Y:S01]  /*5810*/  ISETP.NE.U32.AND P0, PT, RZ, UR4, PT ;  /* 0x00000004ff007c0c */ /* 0x000fe2000bf05070 */
[----:B------:R-:W-:Y:S02]  /*5820*/  USHF.R.U32.HI UR8, URZ, UR14, UR8 ;  /* 0x0000000e3f087299 */ /* 0x000fe40008011608 */
[----:B------:R-:W-:Y:S01]  /*5830*/  UIADD3 UR9, -UR9, URZ, URZ ;  /* 0x0000003f09097290 */ /* 0x000fe2000fffe13f */
[----:B------:R-:W-:Y:S01]  /*5840*/  ISETP.NE.AND.EX P0, PT, RZ, UR5, PT, P0 ;  /* 0x00000005ff007c0c */ /* 0x000fe2000bf05300 */
[----:B------:R-:W-:-:S02]  /*5850*/  USHF.R.U64 UR17, UR11, UR15, UR8 ;  /* 0x0000000f0b117299 */ /* 0x000fc40008001208 */
[----:B------:R-:W-:Y:S02]  /*5860*/  UIADD3 UR18, -UR13, URZ, URZ ;  /* 0x0000003f0d127290 */ /* 0x000fe4000fffe13f */
[----:B------:R-:W-:Y:S02]  /*5870*/  USHF.R.U32.HI UR15, URZ, UR15, UR8 ;  /* 0x0000000f3f0f7299 */ /* 0x000fe40008011608 */
[----:B------:R-:W-:Y:S01]  /*5880*/  UIMAD UR19, UR12, UR9, UR7 ;  /* 0x000000090c1372a4 */ /* 0x000fe2000f8e0207 */
[----:B------:R-:W-:-:S05]  /*5890*/  UMOV UR14, UR17 ;  /* 0x00000011000e7c82 */ /* 0x000fca0008000000 */
[----:B------:R-:W-:Y:S06]  /*58a0*/  @!P0 BRA `(.L_x_164) ;  /* 0x0000000000288947 */ /* 0x000fec0003800000 */
        /* <DEDUP_REMOVED lines=10> */
.L_x_164:
        /* <DEDUP_REMOVED lines=9> */
[----:B------:R-:W-:Y:S01]  /*59e0*/  UIMAD UR5, UR7, UR21, UR17 ;  /* 0x00000015070572a4 */ /* 0x000fe2000f8e0211 */
[----:B------:R-:W-:Y:S02]  /*59f0*/  ULDC UR8, c[0x0][0x600] ;  /* 0x0001800000087ab9 */ /* 0x000fe40000000800 */
[----:B------:R-:W-:Y:S01]  /*5a00*/  ULDC UR7, c[0x0][0x610] ;  /* 0x0001840000077ab9 */ /* 0x000fe20000000800 */
[----:B------:R-:W-:Y:S02]  /*5a10*/  UIMAD UR5, UR5, UR8, UR10 ;  /* 0x00000008050572a4 */ /* 0x000fe4000f8e020a */
[----:B------:R-:W-:-:S04]  /*5a20*/  UIMAD UR4, UR4, UR7, UR19 ;  /* 0x00000007040472a4 */ /* 0x000fc8000f8e0213 */
[----:B------:R-:W-:Y:S02]  /*5a30*/  USEL UR7, UR5, UR4, !UP0 ;  /* 0x0000000405077287 */ /* 0x000fe4000c000000 */
[----:B------:R-:W-:-:S04]  /*5a40*/  USEL UR4, UR4, UR5, !UP0 ;  /* 0x0000000504047287 */ /* 0x000fc8000c000000 */
[----:B------:R-:W-:Y:S02]  /*5a50*/  IMAD.U32 R18, RZ, RZ, UR7 ;  /* 0x00000007ff127e24 */ /* 0x000fe4000f8e00ff */
[----:B------:R-:W-:-:S07]  /*5a60*/  IMAD.U32 R19, RZ, RZ, UR4 ;  /* 0x00000004ff137e24 */ /* 0x000fce000f8e00ff */
.L_x_162:
[----:B------:R-:W-:Y:S01]  /*5a70*/  UIADD3 UR45, UR40, UR45, URZ ;  /* 0x0000002d282d7290 */ /* 0x000fe2000fffe03f */
[----:B------:R-:W-:Y:S02]  /*5a80*/  LOP3.LUT P0, RZ, R0, 0xff, RZ, 0xc0, !PT ;  /* 0x000000ff00ff7812 */ /* 0x000fe4000780c0ff */
[----:B------:R-:W-:Y:S01]  /*5a90*/  LOP3.LUT R97, R97, 0x1, RZ, 0x3c, !PT ;  /* 0x0000000161617812 */ /* 0x000fe200078e3cff */
[----:B------:R-:W-:Y:S02]  /*5aa0*/  USHF.R.U32.HI UR4, URZ, 0x2, UR45 ;  /* 0x000000023f047899 */ /* 0x000fe4000801162d */
[----:B------:R-:W-:Y:S02]  /*5ab0*/  UISETP.GT.U32.AND UP0, UPT, UR45, 0x3, UPT ;  /* 0x000000032d00788c */ /* 0x000fe4000bf04070 */
[----:B------:R-:W-:Y:S02]  /*5ac0*/  ULOP3.LUT UR4, UR4, 0x1, URZ, 0xc0, !UPT ;  /* 0x0000000104047892 */ /* 0x000fe4000f8ec03f */
[----:B------:R-:W-:-:S02]  /*5ad0*/  UISETP.LT.U32.AND UP0, UPT, UR40, 0x4, UP0 ;  /* 0x000000042800788c */ /* 0x000fc40008701070 */
[----:B------:R-:W-:Y:S02]  /*5ae0*/  UISETP.NE.U32.AND UP1, UPT, UR4, 0x1, UPT ;  /* 0x000000010400788c */ /* 0x000fe4000bf25070 */
[----:B------:R-:W-:Y:S02]  /*5af0*/  USEL UR5, URZ, 0x1, !UP0 ;  /* 0x000000013f057887 */ /* 0x000fe4000c000000 */
[----:B------:R-:W-:Y:S02]  /*5b00*/  UISETP.GT.U32.AND UP1, UPT, UR40, 0x3, !UP1 ;  /* 0x000000032800788c */ /* 0x000fe4000cf24070 */
[----:B------:R-:W-:Y:S02]  /*5b10*/  ULOP3.LUT UR45, UR45, 0x3, URZ, 0xc0, !UPT ;  /* 0x000000032d2d7892 */ /* 0x000fe4000f8ec03f */
[----:B------:R-:W-:-:S04]  /*5b20*/  USEL UR4, URZ, 0x1, !UP1 ;  /* 0x000000013f047887 */ /* 0x000fc8000c800000 */
[----:B------:R-:W-:Y:S01]  /*5b30*/  ULOP3.LUT UR48, UR4, UR48, UR5, 0x96, !UPT ;  /* 0x0000003004307292 */ /* 0x000fe2000f8e9605 */
[----:B------:R-:W-:Y:S11]  /*5b40*/  @P0 BRA `(.L_x_165) ;  /* 0xffffffb800a40947 */ /* 0x000ff6000383ffff */
[----:B------:R-:W-:Y:S05]  /*5b50*/  EXIT ;  /* 0x000000000000794d */ /* 0x000fea0003800000 */
.L_x_12:
[----:B------:R-:W-:-:S08]  /*5b60*/  ISETP.NE.AND P0, PT, RZ, UR8, PT ;  /* 0x00000008ff007c0c */ /* 0x000fd0000bf05270 */
[----:B-----5:R-:W0:-:S00]  /*5b70*/  USETMAXREG.DEALLOC.CTAPOOL 0x28 ;  /* 0x00000028000079c8 */ /* 0x020e0000080e0500 */
[----:B------:R-:W-:Y:S05]  /*5b80*/  @P0 EXIT ;  /* 0x000000000000094d */ /* 0x000fea0003800000 */
[----:B0-----:R-:W-:Y:S01]  /*5b90*/  LOP3.LUT P0, RZ, R0, 0xff, RZ, 0xc0, !PT ;  /* 0x000000ff00ff7812 */ /* 0x001fe2000780c0ff */
[----:B------:R-:W-:Y:S02]  /*5ba0*/  IMAD.MOV.U32 R8, RZ, RZ, 0x1 ;  /* 0x00000001ff087424 */ /* 0x000fe400078e00ff */
[----:B------:R-:W-:-:S10]  /*5bb0*/  IMAD.MOV.U32 R0, RZ, RZ, RZ ;  /* 0x000000ffff007224 */ /* 0x000fd400078e00ff */
[----:B------:R-:W-:Y:S05]  /*5bc0*/  @!P0 BRA `(.L_x_166) ;  /* 0x0000000c001c8947 */ /* 0x000fea0003800000 */
[----:B------:R-:W-:Y:S01]  /*5bd0*/  LOP3.LUT P0, RZ, R4, 0x1f, RZ, 0xc0, !PT ;  /* 0x0000001f04ff7812 */ /* 0x000fe2000780c0ff */
[----:B------:R-:W-:Y:S01]  /*5be0*/  ULDC UR5, c[0x0][0x658] ;  /* 0x0001960000057ab9 */ /* 0x000fe20000000800 */
[----:B------:R-:W-:Y:S01]  /*5bf0*/  UMOV UR6, 0xffffffff ;  /* 0xffffffff00067882 */ /* 0x000fe20000000000 */
[----:B------:R-:W-:Y:S01]  /*5c00*/  BSSY B0, `(.L_x_166) ;  /* 0x00000c3000007945 */ /* 0x000fe20003800000 */
[----:B------:R-:W-:Y:S01]  /*5c10*/  USHF.L.U32 UR6, UR6, UR5, URZ ;  /* 0x0000000506067299 */ /* 0x000fe2000800063f */
[C---:B------:R-:W-:Y:S01]  /*5c20*/  ISETP.NE.AND P3, PT, R3.reuse, RZ, PT ;  /* 0x000000ff0300720c */ /* 0x040fe20003f65270 */
[----:B------:R-:W-:Y:S01]  /*5c30*/  IMAD.MOV.U32 R9, RZ, RZ, 0x1 ;  /* 0x00000001ff097424 */ /* 0x000fe200078e00ff */
[----:B------:R-:W-:Y:S01]  /*5c40*/  ISETP.NE.OR P0, PT, R3, RZ, !P0 ;  /* 0x000000ff0300720c */ /* 0x000fe20004705670 */
[----:B------:R-:W-:Y:S01]  /*5c50*/  IMAD.MOV.U32 R8, RZ, RZ, 0x1 ;  /* 0x00000001ff087424 */ /* 0x000fe200078e00ff */
[----:B------:R-:W-:Y:S01]  /*5c60*/  ULDC UR4, c[0x0][0x600] ;  /* 0x0001800000047ab9 */ /* 0x000fe20000000800 */
[----:B------:R-:W-:Y:S01]  /*5c70*/  IMAD.MOV.U32 R0, RZ, RZ, RZ ;  /* 0x000000ffff007224 */ /* 0x000fe200078e00ff */
[----:B------:R-:W-:Y:S01]  /*5c80*/  UMOV UR7, 0x1 ;  /* 0x0000000100077882 */ /* 0x000fe20000000000 */
[----:B------:R-:W-:-:S02]  /*5c90*/  UIADD3 UR19, UR39, 0x1, URZ ;  /* 0x0000000127137890 */ /* 0x000fc4000fffe03f */
[----:B------:R-:W-:Y:S02]  /*5ca0*/  ULOP3.LUT UR22, UR36, 0x2, URZ, 0xfc, !UPT ;  /* 0x0000000224167892 */ /* 0x000fe4000f8efc3f */
[----:B------:R-:W-:Y:S02]  /*5cb0*/  UIADD3 UR4, UR4, -0x1, URZ ;  /* 0xffffffff04047890 */ /* 0x000fe4000fffe03f */
[----:B------:R-:W-:Y:S02]  /*5cc0*/  USHF.L.U32 UR5, UR7, UR5, URZ ;  /* 0x0000000507057299 */ /* 0x000fe4000800063f */
[----:B------:R-:W-:Y:S01]  /*5cd0*/  ULOP3.LUT UR6, URZ, UR6, URZ, 0x33, !UPT ;  /* 0x000000063f067292 */ /* 0x000fe2000f8e333f */
[----:B------:R-:W-:-:S11]  /*5ce0*/  ULDC.64 UR20, c[0x0][0x198] ;  /* 0x0000660000147ab9 */ /* 0x000fd60000000a00 */
.L_x_178:
[----:B------:R-:W-:-:S03]  /*5cf0*/  UMOV UR7, 0xffffffff ;  /* 0xffffffff00077882 */ /* 0x000fc60000000000 */
[----:B------:R-:W-:Y:S05]  /*5d00*/  BRA.DIV UR7, `(.L_x_167) ;  /* 0x0000000e07e47947 */ /* 0x000fea000b800000 */
[----:B------:R-:W-:-:S13]  /*5d10*/  ELECT P6, URZ, PT ;  /* 0x00000000003f782f */ /* 0x000fda00038c0000 */
.L_x_191:
[----:B------:R-:W0:Y:S01]  /*5d20*/  LDC R3, c[0x0][0x28c] ;  /* 0x0000a300ff037b82 */ /* 0x000e220000000800 */
[----:B------:R-:W-:Y:S01]  /*5d30*/  BSSY B1, `(.L_x_168) ;  /* 0x0000038000017945 */ /* 0x000fe20003800000 */
[----:B0-----:R-:W-:-:S13]  /*5d40*/  ISETP.LT.OR P6, PT, R3, 0x1, !P6 ;  /* 0x000000010300780c */ /* 0x001fda00077c1670 */
[----:B------:R-:W-:Y:S05]  /*5d50*/  @P6 BRA `(.L_x_169) ;  /* 0x0000000000d46947 */ /* 0x000fea0003800000 */
[----:B------:R-:W-:Y:S02]  /*5d60*/  IMAD.SHL.U32 R18, R18, 0x80, RZ ;  /* 0x0000008012127824 */ /* 0x000fe400078e00ff */
[----:B------:R-:W-:Y:S02]  /*5d70*/  IMAD.SHL.U32 R19, R19, 0x40, RZ ;  /* 0x0000004013137824 */ /* 0x000fe400078e00ff */
[----:B------:R-:W-:Y:S02]  /*5d80*/  IMAD.MOV.U32 R11, RZ, RZ, RZ ;  /* 0x000000ffff0b7224 */ /* 0x000fe400078e00ff */
[----:B------:R-:W-:Y:S02]  /*5d90*/  IMAD.U32 R12, RZ, RZ, UR19 ;  /* 0x00000013ff0c7e24 */ /* 0x000fe4000f8e00ff */
[----:B------:R-:W-:Y:S02]  /*5da0*/  IMAD.MOV.U32 R3, RZ, RZ, R8 ;  /* 0x000000ffff037224 */ /* 0x000fe400078e0008 */
[----:B------:R-:W-:-:S07]  /*5db0*/  IMAD.MOV.U32 R4, RZ, RZ, R0 ;  /* 0x000000ffff047224 */ /* 0x000fce00078e0000 */
.L_x_173:
[----:B------:R-:W0:Y:S01]  /*5dc0*/  S2R R6, SR_CgaCtaId ;  /* 0x0000000000067919 */ /* 0x000e220000008800 */
[----:B------:R-:W-:-:S04]  /*5dd0*/  MOV R5, 0x400 ;  /* 0x0000040000057802 */ /* 0x000fc80000000f00 */
[----:B0-----:R-:W-:Y:S02]  /*5de0*/  LEA R7, R6, R5, 0x18 ;  /* 0x0000000506077211 */ /* 0x001fe400078ec0ff */
[----:B------:R-:W-:Y:S01]  /*5df0*/  SHF.L.U32 R5, R3, 0x1f, RZ ;  /* 0x0000001f03057819 */ /* 0x000fe200000006ff */
[----:B------:R-:W0:Y:S02]  /*5e00*/  @!P3 LDC R6, c[0x0][0x500] ;  /* 0x00014000ff06bb82 */ /* 0x000e240000000800 */
[----:B------:R-:W-:-:S04]  /*5e10*/  IMAD R10, R4, 0x8, R7 ;  /* 0x00000008040a7824 */ /* 0x000fc800078e0207 */
[----:B------:R-:W1:Y:S02]  /*5e20*/  SYNCS.PHASECHK.TRANS64.TRYWAIT P1, [R10+URZ+0x20], R5 ;  /* 0x000020050a0075a7 */ /* 0x000e64000802017f */
[----:B-1----:R-:W-:Y:S05]  /*5e30*/  @!P1 BRA `(.L_x_170) ;  /* 0x0000000c00b89947 */ /* 0x002fea0003800000 */
.L_x_192:
[----:B------:R-:W-:Y:S01]  /*5e40*/  UPRMT UR7, UR22, 0x9910, URZ ;  /* 0x0000991016077896 */ /* 0x000fe2000800003f */
[----:B0-----:R0:W-:Y:S03]  /*5e50*/  @!P3 SYNCS.ARRIVE.TRANS64 RZ, [R10+URZ], R6 ;  /* 0x000000060affb9a7 */ /* 0x0011e6000800003f */
[----:B------:R-:W-:-:S06]  /*5e60*/  UISETP.NE.AND UP0, UPT, UR7, 0x2, UPT ;  /* 0x000000020700788c */ /* 0x000fcc000bf05270 */
[----:B------:R-:W-:-:S13]  /*5e70*/  PLOP3.LUT P1, PT, PT, PT, UP0, 0x80, 0x0 ;  /* 0x000000000000781c */ /* 0x000fda0003f2f008 */
[----:B0-----:R-:W-:Y:S05]  /*5e80*/  @P1 BRA `(.L_x_171) ;  /* 0x0000000000041947 */ /* 0x001fea0003800000 */
[----:B------:R-:W-:Y:S01]  /*5e90*/  BPT.TRAP 0x1 ;  /* 0x000000040000795c */ /* 0x000fe20000300000 */
.L_x_171:
[----:B------:R-:W-:Y:S05]  /*5ea0*/  @P0 BRA `(.L_x_172) ;  /* 0x0000000000040947 */ /* 0x000fea0003800000 */
[----:B------:R-:W-:Y:S01]  /*5eb0*/  BPT.TRAP 0x1 ;  /* 0x000000040000795c */ /* 0x000fe20000300000 */
.L_x_172:
[--C-:B-1----:R-:W-:Y:S01]  /*5ec0*/  IMAD R5, R4, 0x2000, R7.reuse ;  /* 0x0000200004057824 */ /* 0x102fe200078e0207 */
[----:B------:R-:W-:Y:S01]  /*5ed0*/  R2UR UR9, R10 ;  /* 0x000000000a0972ca */ /* 0x000fe200000e0000 */
[----:B------:R-:W-:Y:S01]  /*5ee0*/  IMAD R7, R4, 0x4000, R7 ;  /* 0x0000400004077824 */ /* 0x000fe200078e0207 */
[----:B------:R-:W-:Y:S01]  /*5ef0*/  UIADD3 UR14, UP0, UR20, 0xf0, URZ ;  /* 0x000000f0140e7890 */ /* 0x000fe2000ff1e03f */
[----:B------:R-:W-:Y:S01]  /*5f00*/  VIADD R12, R12, 0xffffffff ;  /* 0xffffffff0c0c7836 */ /* 0x000fe20000000000 */
[----:B------:R-:W-:Y:S01]  /*5f10*/  R2UR UR7, R5 ;  /* 0x00000000050772ca */ /* 0x000fe200000e0000 */
[----:B------:R-:W-:Y:S01]  /*5f20*/  UIADD3 UR24, UP1, UR20, 0x1f0, URZ ;  /* 0x000001f014187890 */ /* 0x000fe2000ff3e03f */
[----:B------:R-:W-:Y:S01]  /*5f30*/  R2UR UR8, R7 ;  /* 0x00000000070872ca */ /* 0x000fe200000e0000 */
[----:B------:R-:W-:Y:S01]  /*5f40*/  UIADD3.X UR15, URZ, UR21, URZ, UP0, !UPT ;  /* 0x000000153f0f7290 */ /* 0x000fe200087fe43f */
[----:B------:R-:W-:Y:S01]  /*5f50*/  R2UR UR11, R19 ;  /* 0x00000000130b72ca */ /* 0x000fe200000e0000 */
[----:B------:R-:W-:Y:S01]  /*5f60*/  VIADD R4, R4, 0x1 ;  /* 0x0000000104047836 */ /* 0x000fe20000000000 */
[C---:B------:R-:W-:Y:S01]  /*5f70*/  R2UR UR10, R11.reuse ;  /* 0x000000000b0a72ca */ /* 0x040fe200000e0000 */
[----:B------:R-:W-:Y:S01]  /*5f80*/  UIADD3.X UR25, URZ, UR21, URZ, UP1, !UPT ;  /* 0x000000153f197290 */ /* 0x000fe20008ffe43f */
[----:B------:R-:W-:Y:S01]  /*5f90*/  R2UR UR12, R2 ;  /* 0x00000000020c72ca */ /* 0x000fe200000e0000 */
[----:B------:R-:W-:Y:S01]  /*5fa0*/  UMOV UR16, 0x0 ;  /* 0x0000000000107882 */ /* 0x000fe20000000000 */
[----:B------:R-:W-:Y:S01]  /*5fb0*/  R2UR UR18, R18 ;  /* 0x00000000121272ca */ /* 0x000fe200000e0000 */
[----:B------:R-:W-:Y:S01]  /*5fc0*/  UMOV UR17, 0x10000000 ;  /* 0x1000000000117882 */ /* 0x000fe20000000000 */
[----:B------:R-:W-:Y:S01]  /*5fd0*/  ISETP.GT.AND P2, PT, R12, 0x1, PT ;  /* 0x000000010c00780c */ /* 0x000fe20003f44270 */
[----:B------:R-:W-:Y:S01]  /*5fe0*/  UIADD3 UR7, UR7, 0x180, URZ ;  /* 0x0000018007077890 */ /* 0x000fe2000fffe03f */
[----:B------:R-:W-:Y:S01]  /*5ff0*/  ISETP.NE.AND P1, PT, R4, 0x4, PT ;  /* 0x000000040400780c */ /* 0x000fe20003f25270 */
[----:B------:R-:W-:Y:S01]  /*6000*/  UIADD3 UR13, UR8, 0x8180, URZ ;  /* 0x00008180080d7890 */ /* 0x000fe2000fffe03f */
[----:B------:R-:W-:-:S02]  /*6010*/  VIADD R11, R11, 0x80 ;  /* 0x000000800b0b7836 */ /* 0x000fc40000000000 */
[----:B------:R-:W-:Y:S02]  /*6020*/  SEL R6, RZ, 0x1, P1 ;  /* 0x00000001ff067807 */ /* 0x000fe40000800000 */
[----:B------:R-:W-:Y:S01]  /*6030*/  UMOV UR8, UR7 ;  /* 0x0000000700087c82 */ /* 0x000fe20008000000 */
[----:B------:R-:W-:Y:S01]  /*6040*/  SEL R4, R4, RZ, P1 ;  /* 0x000000ff04047207 */ /* 0x000fe20000800000 */
[----:B------:R0:W-:Y:S01]  /*6050*/  UTMALDG.3D [UR8], [UR14], desc[UR16] ;  /* 0x000010080e0075b4 */ /* 0x0001e20008011000 */
[----:B------:R-:W-:Y:S01]  /*6060*/  LOP3.LUT R3, R3, R6, RZ, 0x3c, !PT ;  /* 0x0000000603037212 */ /* 0x000fe200078e3cff */
[----:B0-----:R-:W-:Y:S01]  /*6070*/  UMOV UR8, UR13 ;  /* 0x0000000d00087c82 */ /* 0x001fe20008000000 */
[----:B------:R-:W-:Y:S02]  /*6080*/  UMOV UR11, UR18 ;  /* 0x00000012000b7c82 */ /* 0x000fe40008000000 */
[----:B------:R0:W-:Y:S02]  /*6090*/  UTMALDG.3D [UR8], [UR24], desc[UR16] ;  /* 0x00001008180075b4 */ /* 0x0001e40008011000 */
[----:B0-----:R-:W-:Y:S05]  /*60a0*/  @P2 BRA `(.L_x_173) ;  /* 0xfffffffc00442947 */ /* 0x001fea000383ffff */
.L_x_169:
[----:B------:R-:W-:Y:S05]  /*60b0*/  BSYNC B1 ;  /* 0x0000000000017941 */ /* 0x000fea0003800000 */
.L_x_168:
[----:B------:R-:W-:Y:S01]  /*60c0*/  LOP3.LUT P4, RZ, R9, 0xff, RZ, 0xc0, !PT ;  /* 0x000000ff09ff7812 */ /* 0x000fe2000788c0ff */
[----:B------:R-:W-:Y:S01]  /*60d0*/  VIADD R0, R0, UR39 ;  /* 0x0000002700007c36 */ /* 0x000fe20008000000 */
[----:B------:R-:W-:Y:S01]  /*60e0*/  ULDC.64 UR8, c[0x0][0x650] ;  /* 0x0001940000087ab9 */ /* 0x000fe20000000a00 */
[----:B------:R-:W-:Y:S01]  /*60f0*/  BSSY B1, `(.L_x_174) ;  /* 0x0000071000017945 */ /* 0x000fe20003800000 */
[----:B------:R-:W-:Y:S01]  /*6100*/  IMAD.MOV.U32 R19, RZ, RZ, -0x1 ;  /* 0xffffffffff137424 */ /* 0x000fe200078e00ff */
[----:B------:R-:W-:Y:S01]  /*6110*/  PRMT R9, RZ, 0x7610, R9 ;  /* 0x00007610ff097816 */ /* 0x000fe20000000009 */
[----:B------:R-:W-:Y:S01]  /*6120*/  IMAD.MOV.U32 R18, RZ, RZ, -0x1 ;  /* 0xffffffffff127424 */ /* 0x000fe200078e00ff */
[C---:B------:R-:W-:Y:S02]  /*6130*/  ISETP.GT.U32.AND P1, PT, R0.reuse, 0x3, PT ;  /* 0x000000030000780c */ /* 0x040fe40003f24070 */
[----:B------:R-:W-:Y:S02]  /*6140*/  SHF.R.U32.HI R2, RZ, 0x2, R0 ;  /* 0x00000002ff027819 */ /* 0x000fe40000011600 */
[----:B------:R-:W-:-:S02]  /*6150*/  LOP3.LUT R0, R0, 0x3, RZ, 0xc0, !PT ;  /* 0x0000000300007812 */ /* 0x000fc400078ec0ff */
[----:B------:R-:W0:Y:S01]  /*6160*/  @P4 S2R R4, SR_CgaCtaId ;  /* 0x0000000000044919 */ /* 0x000e220000008800 */
[----:B------:R-:W-:Y:S02]  /*6170*/  @P4 MOV R3, 0x400 ;  /* 0x0000040000034802 */ /* 0x000fe40000000f00 */
[----:B------:R-:W-:-:S04]  /*6180*/  LOP3.LUT R2, R2, 0x1, RZ, 0xc0, !PT ;  /* 0x0000000102027812 */ /* 0x000fc800078ec0ff */
[----:B------:R-:W-:Y:S02]  /*6190*/  ISETP.NE.U32.AND P2, PT, R2, 0x1, PT ;  /* 0x000000010200780c */ /* 0x000fe40003f45070 */
[----:B0-----:R-:W-:Y:S01]  /*61a0*/  @P4 LEA R3, R4, R3, 0x18 ;  /* 0x0000000304034211 */ /* 0x001fe200078ec0ff */
[----:B------:R-:W-:-:S03]  /*61b0*/  IMAD.U32 R4, RZ, RZ, UR39 ;  /* 0x00000027ff047e24 */ /* 0x000fc6000f8e00ff */
[----:B------:R0:W-:Y:S01]  /*61c0*/  @P4 SYNCS.ARRIVE.TRANS64.A1T0 RZ, [R3+URZ+0x78], RZ ;  /* 0x000078ff03ff49a7 */ /* 0x0001e2000810003f */
[----:B------:R-:W-:Y:S02]  /*61d0*/  IADD3 R16, P4, R16, UR50, RZ ;  /* 0x0000003210107c10 */ /* 0x000fe4000ff9e0ff */
[----:B------:R-:W-:Y:S02]  /*61e0*/  ISETP.LT.U32.AND P1, PT, R4, 0x4, P1 ;  /* 0x000000040400780c */ /* 0x000fe40000f21070 */
[----:B------:R-:W-:Y:S02]  /*61f0*/  IADD3.X R17, R17, UR37, RZ, P4, !PT ;  /* 0x0000002511117c10 */ /* 0x000fe4000a7fe4ff */
[----:B------:R-:W-:Y:S02]  /*6200*/  ISETP.GE.U32.AND P4, PT, R16, UR8, PT ;  /* 0x0000000810007c0c */ /* 0x000fe4000bf86070 */
[----:B0-----:R-:W-:Y:S02]  /*6210*/  SEL R3, RZ, 0x1, !P1 ;  /* 0x00000001ff037807 */ /* 0x001fe40004800000 */
[----:B------:R-:W-:-:S02]  /*6220*/  ISETP.GE.U32.AND.EX P1, PT, R17, UR9, PT, P4 ;  /* 0x0000000911007c0c */ /* 0x000fc4000bf26140 */
[----:B------:R-:W-:-:S04]  /*6230*/  ISETP.GT.U32.AND P2, PT, R4, 0x3, !P2 ;  /* 0x000000030400780c */ /* 0x000fc80005744070 */
[----:B------:R-:W-:-:S04]  /*6240*/  SEL R2, RZ, 0x1, !P2 ;  /* 0x00000001ff027807 */ /* 0x000fc80005000000 */
[--C-:B------:R-:W-:Y:S01]  /*6250*/  LOP3.LUT R8, R2, R8, R3.reuse, 0x96, !PT ;  /* 0x0000000802087212 */ /* 0x100fe200078e9603 */
[----:B------:R-:W-:Y:S01]  /*6260*/  IMAD.MOV.U32 R2, RZ, RZ, -0x1 ;  /* 0xffffffffff027424 */ /* 0x000fe200078e00ff */
[----:B------:R-:W-:Y:S01]  /*6270*/  PRMT R3, RZ, 0x7610, R3 ;  /* 0x00007610ff037816 */ /* 0x000fe20000000003 */
[----:B------:R-:W-:Y:S06]  /*6280*/  @P1 BRA `(.L_x_175) ;  /* 0x00000004005c1947 */ /* 0x000fec0003800000 */
[----:B------:R-:W0:Y:S01]  /*6290*/  S2UR UR7, SR_CTAID.X ;  /* 0x00000000000779c3 */ /* 0x000e220000002500 */
[----:B------:R-:W-:Y:S01]  /*62a0*/  ULDC.64 UR8, c[0x0][0x628] ;  /* 0x00018a0000087ab9 */ /* 0x000fe20000000a00 */
[----:B------:R-:W-:Y:S01]  /*62b0*/  ULDC UR10, c[0x0][0x150] ;  /* 0x00005400000a7ab9 */ /* 0x000fe20000000800 */
[----:B------:R-:W-:Y:S01]  /*62c0*/  ISETP.NE.U32.AND P1, PT, RZ, UR8, PT ;  /* 0x00000008ff007c0c */ /* 0x000fe2000bf25070 */
[----:B------:R-:W-:Y:S01]  /*62d0*/  ULDC UR11, c[0x0][0x630] ;  /* 0x00018c00000b7ab9 */ /* 0x000fe20000000800 */
[----:B------:R-:W-:Y:S01]  /*62e0*/  ULDC UR13, c[0x0][0x154] ;  /* 0x00005500000d7ab9 */ /* 0x000fe20000000800 */
[----:B------:R-:W-:Y:S01]  /*62f0*/  IMAD.MOV.U32 R2, RZ, RZ, R16 ;  /* 0x000000ffff027224 */ /* 0x000fe200078e0010 */
[----:B------:R-:W-:Y:S01]  /*6300*/  ISETP.NE.AND.EX P1, PT, RZ, UR9, PT, P1 ;  /* 0x00000009ff007c0c */ /* 0x000fe2000bf25310 */
[----:B------:R-:W1:Y:S01]  /*6310*/  S2UR UR12, SR_CTAID.Y ;  /* 0x00000000000c79c3 */ /* 0x000e620000002600 */
[----:B0-----:R-:W-:-:S05]  /*6320*/  I2FP.F32.U32 R3, UR7 ;  /* 0x0000000700037c45 */ /* 0x001fca0008201000 */
[----:B------:R-:W-:Y:S01]  /*6330*/  FMUL R12, R3, UR10 ;  /* 0x0000000a030c7c20 */ /* 0x000fe20008400000 */
[----:B------:R-:W-:-:S05]  /*6340*/  IMAD.MOV.U32 R3, RZ, RZ, R17 ;  /* 0x000000ffff037224 */ /* 0x000fca00078e0011 */
[----:B------:R-:W-:Y:S05]  /*6350*/  @!P1 BRA `(.L_x_176) ;  /* 0x0000000000289947 */ /* 0x000fea0003800000 */
[----:B------:R-:W-:Y:S02]  /*6360*/  ULDC UR10, c[0x0][0x634] ;  /* 0x00018d00000a7ab9 */ /* 0x000fe40000000800 */
[----:B------:R-:W-:-:S05]  /*6370*/  IADD3 R7, P1, R16, UR10, RZ ;  /* 0x0000000a10077c10 */ /* 0x000fca000ff3e0ff */
[----:B------:R-:W-:-:S04]  /*6380*/  IMAD.X R11, RZ, RZ, R17, P1 ;  /* 0x000000ffff0b7224 */ /* 0x000fc800008e0611 */
[----:B------:R-:W-:-:S04]  /*6390*/  IMAD.WIDE.U32 R4, R11, UR8, RZ ;  /* 0x000000080b047c25 */ /* 0x000fc8000f8e00ff */
[----:B------:R-:W-:-:S04]  /*63a0*/  IMAD.WIDE.U32 R4, P1, R7, UR9, R4 ;  /* 0x0000000907047c25 */ /* 0x000fc8000f820004 */
[----:B------:R-:W-:-:S04]  /*63b0*/  IMAD.WIDE.U32 R6, R7, UR8, RZ ;  /* 0x0000000807067c25 */ /* 0x000fc8000f8e00ff */
[----:B------:R-:W-:Y:S01]  /*63c0*/  IMAD.X R3, RZ, RZ, RZ, P1 ;  /* 0x000000ffff037224 */ /* 0x000fe200008e06ff */
[----:B------:R-:W-:Y:S01]  /*63d0*/  IADD3 RZ, P1, R7, R4, RZ ;  /* 0x0000000407ff7210 */ /* 0x000fe20007f3e0ff */
[----:B------:R-:W-:-:S04]  /*63e0*/  IMAD.MOV.U32 R2, RZ, RZ, R5 ;  /* 0x000000ffff027224 */ /* 0x000fc800078e0005 */
[----:B------:R-:W-:-:S08]  /*63f0*/  IMAD.WIDE.U32.X R2, R11, UR9, R2, P1 ;  /* 0x000000090b027c25 */ /* 0x000fd000088e0402 */
.L_x_176:
[--C-:B------:R-:W-:Y:S01]  /*6400*/  SHF.R.U64 R10, R2, UR11, R3.reuse ;  /* 0x0000000b020a7c19 */ /* 0x100fe20008001203 */
[----:B------:R-:W0:Y:S01]  /*6410*/  F2I.U32.TRUNC.NTZ R12, R12 ;  /* 0x0000000c000c7305 */ /* 0x000e22000020f000 */
[----:B------:R-:W-:Y:S01]  /*6420*/  SHF.R.U32.HI R2, RZ, UR11, R3 ;  /* 0x0000000bff027c19 */ /* 0x000fe20008011603 */
[----:B------:R-:W-:Y:S01]  /*6430*/  ULDC.64 UR8, c[0x0][0x620] ;  /* 0x0001880000087ab9 */ /* 0x000fe20000000a00 */
[----:B------:R-:W-:Y:S01]  /*6440*/  IADD3 R5, P1, RZ, -R10, RZ ;  /* 0x8000000aff057210 */ /* 0x000fe20007f3e0ff */
[----:B------:R-:W-:Y:S01]  /*6450*/  ULDC.64 UR14, c[0x0][0x640] ;  /* 0x00019000000e7ab9 */ /* 0x000fe20000000a00 */
[----:B-1----:R-:W-:Y:S01]  /*6460*/  I2FP.F32.U32 R4, UR12 ;  /* 0x0000000c00047c45 */ /* 0x002fe20008201000 */
[----:B------:R-:W1:Y:S01]  /*6470*/  LDC R14, c[0x0][0x610] ;  /* 0x00018400ff0e7b82 */ /* 0x000e620000000800 */
[----:B------:R-:W-:Y:S01]  /*6480*/  ULDC UR11, c[0x0][0x658] ;  /* 0x00019600000b7ab9 */ /* 0x000fe20000000800 */
[----:B------:R-:W-:Y:S01]  /*6490*/  IMAD.X R2, RZ, RZ, ~R2, P1 ;  /* 0x000000ffff027224 */ /* 0x000fe200008e0e02 */
[----:B------:R-:W-:Y:S01]  /*64a0*/  ISETP.NE.U32.AND P1, PT, RZ, UR14, PT ;  /* 0x0000000eff007c0c */ /* 0x000fe2000bf25070 */
[----:B------:R-:W-:Y:S01]  /*64b0*/  FMUL R6, R4, UR13 ;  /* 0x0000000d04067c20 */ /* 0x000fe20008400000 */
[----:B------:R-:W-:Y:S01]  /*64c0*/  ULDC UR13, c[0x0][0x648] ;  /* 0x00019200000d7ab9 */ /* 0x000fe20000000800 */
[----:B------:R-:W-:Y:S01]  /*64d0*/  IMAD R4, R2, UR8, RZ ;  /* 0x0000000802047c24 */ /* 0x000fe2000f8e02ff */
[----:B------:R-:W-:Y:S01]  /*64e0*/  ISETP.NE.AND.EX P1, PT, RZ, UR15, PT, P1 ;  /* 0x0000000fff007c0c */ /* 0x000fe2000bf25310 */
[C---:B------:R-:W-:Y:S01]  /*64f0*/  IMAD.WIDE.U32 R2, R5.reuse, UR8, R16 ;  /* 0x0000000805027c25 */ /* 0x040fe2000f8e0010 */
[----:B0-----:R-:W-:Y:S01]  /*6500*/  R2UR UR8, R12 ;  /* 0x000000000c0872ca */ /* 0x001fe200000e0000 */
[----:B------:R-:W0:Y:S02]  /*6510*/  F2I.U32.TRUNC.NTZ R6, R6 ;  /* 0x0000000600067305 */ /* 0x000e24000020f000 */
[----:B------:R-:W-:Y:S01]  /*6520*/  IMAD R5, R5, UR9, R4 ;  /* 0x0000000905057c24 */ /* 0x000fe2000f8e0204 */
[----:B------:R-:W-:-:S03]  /*6530*/  ULDC UR9, c[0x0][0x618] ;  /* 0x0001860000097ab9 */ /* 0x000fc60000000800 */
[----:B------:R-:W-:-:S05]  /*6540*/  IMAD.IADD R3, R3, 0x1, R5 ;  /* 0x0000000103037824 */ /* 0x000fca00078e0205 */
[--C-:B------:R-:W-:Y:S02]  /*6550*/  SHF.R.U64 R12, R2, UR9, R3.reuse ;  /* 0x00000009020c7c19 */ /* 0x100fe40008001203 */
[----:B------:R-:W-:Y:S01]  /*6560*/  SHF.R.U32.HI R3, RZ, UR9, R3 ;  /* 0x00000009ff037c19 */ /* 0x000fe20008011603 */
[----:B------:R-:W-:Y:S01]  /*6570*/  ULDC UR9, c[0x0][0x608] ;  /* 0x0001820000097ab9 */ /* 0x000fe20000000800 */
[----:B0-----:R-:W-:Y:S02]  /*6580*/  R2UR UR10, R6 ;  /* 0x00000000060a72ca */ /* 0x001fe400000e0000 */
[--C-:B------:R-:W-:Y:S02]  /*6590*/  SHF.R.U64 R13, R12, UR9, R3.reuse ;  /* 0x000000090c0d7c19 */ /* 0x100fe40008001203 */
[----:B------:R-:W-:Y:S01]  /*65a0*/  SHF.R.U32.HI R2, RZ, UR9, R3 ;  /* 0x00000009ff027c19 */ /* 0x000fe20008011603 */
[----:B------:R-:W-:-:S03]  /*65b0*/  UIADD3 UR9, -UR8, URZ, URZ ;  /* 0x0000003f08097290 */ /* 0x000fc6000fffe13f */
[--C-:B------:R-:W-:Y:S01]  /*65c0*/  SHF.R.U64 R15, R13, UR11, R2.reuse ;  /* 0x0000000b0d0f7c19 */ /* 0x100fe20008001202 */
[----:B------:R-:W-:Y:S01]  /*65d0*/  ULDC UR8, c[0x0][0x144] ;  /* 0x0000510000087ab9 */ /* 0x000fe20000000800 */
[----:B------:R-:W-:-:S03]  /*65e0*/  SHF.R.U32.HI R3, RZ, UR11, R2 ;  /* 0x0000000bff037c19 */ /* 0x000fc60008011602 */
[----:B------:R-:W-:Y:S01]  /*65f0*/  IMAD.MOV.U32 R2, RZ, RZ, R15 ;  /* 0x000000ffff027224 */ /* 0x000fe200078e000f */
[----:B------:R-:W-:Y:S06]  /*6600*/  @!P1 BRA `(.L_x_177) ;  /* 0x0000000000289947 */ /* 0x000fec0003800000 */
        /* <DEDUP_REMOVED lines=10> */
.L_x_177:
[----:B------:R-:W-:Y:S01]  /*66b0*/  UISETP.NE.AND UP0, UPT, UR38, URZ, UPT ;  /* 0x0000003f2600728c */ /* 0x000fe2000bf05270 */
[----:B------:R-:W-:Y:S01]  /*66c0*/  SHF.R.U64 R3, R2, UR13, R3 ;  /* 0x0000000d02037c19 */ /* 0x000fe20008001203 */
[----:B------:R-:W-:Y:S01]  /*66d0*/  UIADD3 UR10, -UR10, URZ, URZ ;  /* 0x0000003f0a0a7290 */ /* 0x000fe2000fffe13f */
[----:B------:R-:W-:Y:S01]  /*66e0*/  LOP3.LUT R2, R13, UR6, RZ, 0xc0, !PT ;  /* 0x000000060d027c12 */ /* 0x000fe2000f8ec0ff */
[----:B------:R-:W-:Y:S02]  /*66f0*/  UIMAD UR7, UR8, UR9, UR7 ;  /* 0x00000009080772a4 */ /* 0x000fe4000f8e0207 */
[----:B------:R-:W-:Y:S01]  /*6700*/  IMAD.MOV R4, RZ, RZ, -R3 ;  /* 0x000000ffff047224 */ /* 0x000fe200078e0a03 */
[----:B------:R-:W-:Y:S01]  /*6710*/  ULDC UR8, c[0x0][0x148] ;  /* 0x0000520000087ab9 */ /* 0x000fe20000000800 */
[----:B------:R-:W-:Y:S01]  /*6720*/  IMAD R19, R3, UR5, R2 ;  /* 0x0000000503137c24 */ /* 0x000fe2000f8e0202 */
[----:B------:R-:W-:Y:S02]  /*6730*/  LOP3.LUT R3, R12, UR4, RZ, 0xc0, !PT ;  /* 0x000000040c037c12 */ /* 0x000fe4000f8ec0ff */
[----:B------:R-:W-:Y:S01]  /*6740*/  @UP0 UIMAD UR7, UR8, UR10, UR12 ;  /* 0x0000000a080702a4 */ /* 0x000fe2000f8e020c */
[----:B------:R-:W-:-:S02]  /*6750*/  PLOP3.LUT P1, PT, PT, PT, UP0, 0x80, 0x0 ;  /* 0x000000000000781c */ /* 0x000fc40003f2f008 */
[----:B------:R-:W-:Y:S02]  /*6760*/  ULDC UR8, c[0x0][0x638] ;  /* 0x00018e0000087ab9 */ /* 0x000fe40000000800 */
[----:B------:R-:W-:Y:S02]  /*6770*/  IMAD R2, R4, UR8, R15 ;  /* 0x0000000804027c24 */ /* 0x000fe4000f8e020f */
[----:B-1----:R-:W-:Y:S01]  /*6780*/  IMAD R19, R19, R14, UR7 ;  /* 0x0000000713137e24 */ /* 0x002fe2000f8e020e */
[----:B------:R-:W-:Y:S01]  /*6790*/  ULDC UR7, c[0x0][0x600] ;  /* 0x0001800000077ab9 */ /* 0x000fe20000000800 */
[----:B------:R-:W-:Y:S02]  /*67a0*/  IMAD.MOV.U32 R4, RZ, RZ, 0x1 ;  /* 0x00000001ff047424 */ /* 0x000fe400078e00ff */
[----:B------:R-:W-:-:S03]  /*67b0*/  IMAD R2, R2, UR7, R3 ;  /* 0x0000000702027c24 */ /* 0x000fc6000f8e0203 */
[----:B------:R-:W-:Y:S02]  /*67c0*/  PRMT R3, R4, 0x7610, R3 ;  /* 0x0000761004037816 */ /* 0x000fe40000000003 */
[----:B------:R-:W-:Y:S02]  /*67d0*/  SEL R18, R2, R19, !P1 ;  /* 0x0000001302127207 */ /* 0x000fe40004800000 */
[----:B------:R-:W-:Y:S01]  /*67e0*/  SEL R19, R19, R2, !P1 ;  /* 0x0000000213137207 */ /* 0x000fe20004800000 */
[----:B------:R-:W-:-:S07]  /*67f0*/  IMAD.MOV.U32 R2, RZ, RZ, R10 ;  /* 0x000000ffff027224 */ /* 0x000fce00078e000a */
.L_x_175:
[----:B------:R-:W-:Y:S05]  /*6800*/  BSYNC B1 ;  /* 0x0000000000017941 */ /* 0x000fea0003800000 */
.L_x_174:
[----:B------:R-:W-:-:S13]  /*6810*/  LOP3.LUT P1, RZ, R3, 0xff, RZ, 0xc0, !PT ;  /* 0x000000ff03ff7812 */ /* 0x000fda000782c0ff */
[----:B------:R-:W-:Y:S05]  /*6820*/  @P1 BRA `(.L_x_178) ;  /* 0xfffffff400301947 */ /* 0x000fea000383ffff */
[----:B------:R-:W-:Y:S05]  /*6830*/  BSYNC B0 ;  /* 0x0000000000007941 */ /* 0x000fea0003800000 */
.L_x_166:
[----:B------:R-:W-:-:S03]  /*6840*/  UMOV UR7, 0xffffffff ;  /* 0xffffffff00077882 */ /* 0x000fc60000000000 */
[----:B------:R-:W-:Y:S05]  /*6850*/  BRA.DIV UR7, `(.L_x_179) ;  /* 0x0000000607447947 */ /* 0x000fea000b800000 */
[----:B------:R-:W-:-:S13]  /*6860*/  ELECT P6, URZ, PT ;  /* 0x00000000003f782f */ /* 0x000fda00038c0000 */
.L_x_195:
[----:B------:R-:W-:Y:S04]  /*6870*/  BSSY B0, `(.L_x_180) ;  /* 0x000002c000007945 */ /* 0x000fe80003800000 */
[----:B------:R-:W-:Y:S05]  /*6880*/  @!P6 BRA `(.L_x_181) ;  /* 0x0000000000a8e947 */ /* 0x000fea0003800000 */
[----:B------:R-:W-:-:S04]  /*6890*/  ULOP3.LUT UR7, UR36, 0x2, URZ, 0xfc, !UPT ;  /* 0x0000000224077892 */ /* 0x000fc8000f8efc3f */
[----:B------:R-:W-:-:S06]  /*68a0*/  UISETP.NE.AND UP0, UPT, UR7, 0x3, UPT ;  /* 0x000000030700788c */ /* 0x000fcc000bf05270 */
[----:B------:R-:W-:-:S13]  /*68b0*/  PLOP3.LUT P0, PT, PT, PT, UP0, 0x80, 0x0 ;  /* 0x000000000000781c */ /* 0x000fda0003f0f008 */
[----:B------:R-:W-:Y:S05]  /*68c0*/  @!P0 BRA `(.L_x_182) ;  /* 0x0000000000048947 */ /* 0x000fea0003800000 */
[----:B------:R-:W-:Y:S01]  /*68d0*/  BPT.TRAP 0x1 ;  /* 0x000000040000795c */ /* 0x000fe20000300000 */
.L_x_182:
[----:B------:R-:W0:Y:S01]  /*68e0*/  S2R R3, SR_CgaCtaId ;  /* 0x0000000000037919 */ /* 0x000e220000008800 */
[----:B------:R-:W-:-:S04]  /*68f0*/  MOV R2, 0x400 ;  /* 0x0000040000027802 */ /* 0x000fc80000000f00 */
[----:B0-----:R-:W-:Y:S02]  /*6900*/  LEA R3, R3, R2, 0x18 ;  /* 0x0000000203037211 */ /* 0x001fe400078ec0ff */
[----:B------:R-:W-:-:S03]  /*6910*/  SHF.L.U32 R2, R8, 0x1f, RZ ;  /* 0x0000001f08027819 */ /* 0x000fc600000006ff */
[----:B------:R-:W-:-:S04]  /*6920*/  VIADD R3, R3, 0x20 ;  /* 0x0000002003037836 */ /* 0x000fc80000000000 */
[C---:B------:R-:W-:Y:S02]  /*6930*/  IMAD R7, R0.reuse, 0x8, R3 ;  /* 0x0000000800077824 */ /* 0x040fe400078e0203 */
[----:B------:R-:W-:Y:S02]  /*6940*/  VIADD R0, R0, 0x1 ;  /* 0x0000000100007836 */ /* 0x000fe40000000000 */
[----:B------:R-:W0:Y:S03]  /*6950*/  SYNCS.PHASECHK.TRANS64.TRYWAIT P0, [R7+URZ], R2 ;  /* 0x00000002070075a7 */ /* 0x000e26000800017f */
[----:B------:R-:W-:-:S04]  /*6960*/  ISETP.NE.AND P1, PT, R0, 0x4, PT ;  /* 0x000000040000780c */ /* 0x000fc80003f25270 */
[----:B------:R-:W-:Y:S02]  /*6970*/  SEL R5, RZ, 0x1, P1 ;  /* 0x00000001ff057807 */ /* 0x000fe40000800000 */
[----:B------:R-:W-:Y:S02]  /*6980*/  SEL R0, R0, RZ, P1 ;  /* 0x000000ff00007207 */ /* 0x000fe40000800000 */
[----:B------:R-:W-:-:S03]  /*6990*/  LOP3.LUT R5, R8, R5, RZ, 0x3c, !PT ;  /* 0x0000000508057212 */ /* 0x000fc600078e3cff */
[----:B------:R-:W-:Y:S01]  /*69a0*/  IMAD R9, R0, 0x8, R3 ;  /* 0x0000000800097824 */ /* 0x000fe200078e0203 */
[----:B------:R-:W-:Y:S01]  /*69b0*/  SHF.L.U32 R4, R5, 0x1f, RZ ;  /* 0x0000001f05047819 */ /* 0x000fe200000006ff */
[----:B0-----:R-:W-:Y:S06]  /*69c0*/  @!P0 BRA `(.L_x_183) ;  /* 0x0000000400088947 */ /* 0x001fec0003800000 */
.L_x_196:
[----:B------:R-:W1:Y:S01]  /*69d0*/  SYNCS.PHASECHK.TRANS64.TRYWAIT P0, [R9+URZ], R4 ;  /* 0x00000004090075a7 */ /* 0x000e62000800017f */
[----:B------:R-:W-:-:S05]  /*69e0*/  VIADD R0, R0, 0x1 ;  /* 0x0000000100007836 */ /* 0x000fca0000000000 */
[----:B------:R-:W-:-:S04]  /*69f0*/  ISETP.NE.AND P1, PT, R0, 0x4, PT ;  /* 0x000000040000780c */ /* 0x000fc80003f25270 */
[----:B0-----:R-:W-:Y:S02]  /*6a00*/  SEL R2, RZ, 0x1, P1 ;  /* 0x00000001ff027807 */ /* 0x001fe40000800000 */
[----:B------:R-:W-:Y:S02]  /*6a10*/  SEL R0, R0, RZ, P1 ;  /* 0x000000ff00007207 */ /* 0x000fe40000800000 */
[----:B------:R-:W-:-:S03]  /*6a20*/  LOP3.LUT R7, R5, R2, RZ, 0x3c, !PT ;  /* 0x0000000205077212 */ /* 0x000fc600078e3cff */
[----:B------:R-:W-:Y:S01]  /*6a30*/  IMAD R6, R0, 0x8, R3 ;  /* 0x0000000800067824 */ /* 0x000fe200078e0203 */
[----:B------:R-:W-:Y:S01]  /*6a40*/  SHF.L.U32 R5, R7, 0x1f, RZ ;  /* 0x0000001f07057819 */ /* 0x000fe200000006ff */
[----:B-1----:R-:W-:Y:S06]  /*6a50*/  @!P0 BRA `(.L_x_184) ;  /* 0x0000000000f88947 */ /* 0x002fec0003800000 */
.L_x_197:
[----:B------:R-:W1:Y:S01]  /*6a60*/  SYNCS.PHASECHK.TRANS64.TRYWAIT P0, [R6+URZ], R5 ;  /* 0x00000005060075a7 */ /* 0x000e62000800017f */
[----:B------:R-:W-:-:S05]  /*6a70*/  VIADD R0, R0, 0x1 ;  /* 0x0000000100007836 */ /* 0x000fca0000000000 */
[----:B------:R-:W-:-:S04]  /*6a80*/  ISETP.NE.AND P1, PT, R0, 0x4, PT ;  /* 0x000000040000780c */ /* 0x000fc80003f25270 */
[----:B------:R-:W-:Y:S02]  /*6a90*/  SEL R2, RZ, 0x1, P1 ;  /* 0x00000001ff027807 */ /* 0x000fe40000800000 */
[----:B------:R-:W-:Y:S02]  /*6aa0*/  SEL R0, R0, RZ, P1 ;  /* 0x000000ff00007207 */ /* 0x000fe40000800000 */
[----:B------:R-:W-:Y:S01]  /*6ab0*/  LOP3.LUT R2, R7, R2, RZ, 0x3c, !PT ;  /* 0x0000000207027212 */ /* 0x000fe200078e3cff */
[----:B-1----:R-:W-:Y:S06]  /*6ac0*/  @!P0 BRA `(.L_x_185) ;  /* 0x0000000000f08947 */ /* 0x002fec0003800000 */
.L_x_198:
[----:B------:R-:W-:Y:S01]  /*6ad0*/  IMAD R3, R0, 0x8, R3 ;  /* 0x0000000800037824 */ /* 0x000fe200078e0203 */
[----:B------:R-:W-:-:S07]  /*6ae0*/  SHF.L.U32 R0, R2, 0x1f, RZ ;  /* 0x0000001f02007819 */ /* 0x000fce00000006ff */
.L_x_186:
[----:B--2---:R2:W3:Y:S02]  /*6af0*/  SYNCS.PHASECHK.TRANS64.TRYWAIT P0, [R3+URZ], R0 ;  /* 0x00000000030075a7 */ /* 0x0044e4000800017f */
[----:B---3--:R-:W-:Y:S05]  /*6b00*/  @!P0 NANOSLEEP.SYNCS 0x989680 ;  /* 0x009896800000895d */ /* 0x008fea0003900000 */
[----:B------:R-:W3:Y:S02]  /*6b10*/  @!P0 SYNCS.PHASECHK.TRANS64 P0, [R3+URZ], R0 ;  /* 0x00000000030085a7 */ /* 0x000ee4000800007f */
[----:B---3--:R-:W-:Y:S05]  /*6b20*/  @!P0 BRA `(.L_x_186) ;  /* 0xfffffffc00f08947 */ /* 0x008fea000383ffff */
.L_x_181:
[----:B------:R-:W-:Y:S05]  /*6b30*/  BSYNC B0 ;  /* 0x0000000000007941 */ /* 0x000fea0003800000 */
.L_x_180:
[----:B------:R-:W-:Y:S05]  /*6b40*/  EXIT ;  /* 0x000000000000794d */ /* 0x000fea0003800000 */
.L_x_14:
[----:B0-----:R0:W1:Y:S02]  /*6b50*/  SYNCS.PHASECHK.TRANS64.TRYWAIT P0, [R93+URZ+-0x8], R0 ;  /* 0xfffff8005d0075a7 */ /* 0x001064000800017f */
[----:B-1----:R-:W-:Y:S05]  /*6b60*/  @!P0 NANOSLEEP.SYNCS 0x989680 ;  /* 0x009896800000895d */ /* 0x002fea0003900000 */
[----:B------:R-:W1:Y:S02]  /*6b70*/  @!P0 SYNCS.PHASECHK.TRANS64 P0, [R93+URZ+-0x8], R0 ;  /* 0xfffff8005d0085a7 */ /* 0x000e64000800007f */
[----:B-1----:R-:W-:Y:S05]  /*6b80*/  @!P0 BRA `(.L_x_14) ;  /* 0xfffffffc00f08947 */ /* 0x002fea000383ffff */
[----:B------:R-:W-:Y:S05]  /*6b90*/  BRA `(.L_x_187) ;  /* 0xffffffa8009c7947 */ /* 0x000fea000383ffff */
.L_x_19:
[----:B-1----:R1:W2:Y:S02]  /*6ba0*/  SYNCS.PHASECHK.TRANS64.TRYWAIT P1, [R3+URZ], R0 ;  /* 0x00000000030075a7 */ /* 0x0022a4000802017f */
[----:B--2---:R-:W-:Y:S05]  /*6bb0*/  @!P1 NANOSLEEP.SYNCS 0x989680 ;  /* 0x009896800000995d */ /* 0x004fea0003900000 */
[----:B------:R-:W2:Y:S02]  /*6bc0*/  @!P1 SYNCS.PHASECHK.TRANS64 P1, [R3+URZ], R0 ;  /* 0x00000000030095a7 */ /* 0x000ea4000802007f */
[----:B--2---:R-:W-:Y:S05]  /*6bd0*/  @!P1 BRA `(.L_x_19) ;  /* 0xfffffffc00f09947 */ /* 0x004fea000383ffff */
[----:B------:R-:W-:Y:S05]  /*6be0*/  BRA `(.L_x_18) ;  /* 0xffffffac00187947 */ /* 0x000fea000383ffff */
.L_x_24:
[----:B-1----:R-:W-:-:S04]  /*6bf0*/  IMAD.U32 R4, RZ, RZ, UR4 ;  /* 0x00000004ff047e24 */ /* 0x002fc8000f8e00ff */
[----:B------:R1:W2:Y:S03]  /*6c00*/  SYNCS.PHASECHK.TRANS64.TRYWAIT P1, [R4+URZ], R3 ;  /* 0x00000003040075a7 */ /* 0x0002a6000802017f */
[----:B--2---:R-:W-:Y:S05]  /*6c10*/  @!P1 NANOSLEEP.SYNCS 0x989680 ;  /* 0x009896800000995d */ /* 0x004fea0003900000 */
[----:B------:R-:W2:Y:S02]  /*6c20*/  @!P1 SYNCS.PHASECHK.TRANS64 P1, [R4+URZ], R3 ;  /* 0x00000003040095a7 */ /* 0x000ea4000802007f */
[----:B--2---:R-:W-:Y:S05]  /*6c30*/  @!P1 BRA `(.L_x_24) ;  /* 0xfffffffc00ec9947 */ /* 0x004fea000383ffff */
[----:B------:R-:W-:Y:S05]  /*6c40*/  BRA `(.L_x_23) ;  /* 0xffffffac00e87947 */ /* 0x000fea000383ffff */
.L_x_30:
[----:B0-----:R0:W1:Y:S02]  /*6c50*/  SYNCS.PHASECHK.TRANS64.TRYWAIT P0, [R93+URZ+0x8], R4 ;  /* 0x000008045d0075a7 */ /* 0x001064000800017f */
[----:B-1----:R-:W-:Y:S05]  /*6c60*/  @!P0 NANOSLEEP.SYNCS 0x989680 ;  /* 0x009896800000895d */ /* 0x002fea0003900000 */
[----:B------:R-:W1:Y:S02]  /*6c70*/  @!P0 SYNCS.PHASECHK.TRANS64 P0, [R93+URZ+0x8], R4 ;  /* 0x000008045d0085a7 */ /* 0x000e64000800007f */
[----:B-1----:R-:W-:Y:S05]  /*6c80*/  @!P0 BRA `(.L_x_30) ;  /* 0xfffffffc00f08947 */ /* 0x002fea000383ffff */
[----:B------:R-:W-:Y:S05]  /*6c90*/  BRA `(.L_x_188) ;  /* 0xffffffb000f07947 */ /* 0x000fea000383ffff */
.L_x_167:
[----:B------:R-:W-:Y:S01]  /*6ca0*/  BSSY B1, `(.L_x_189) ;  /* 0x0000006000017945 */ /* 0x000fe20003800000 */
[----:B------:R-:W-:-:S07]  /*6cb0*/  IMAD.MOV.U32 R15, RZ, RZ, -0x1 ;  /* 0xffffffffff0f7424 */ /* 0x000fce00078e00ff */
[----:B------:R-:W-:Y:S05]  /*6cc0*/  WARPSYNC.COLLECTIVE R15, `(.L_x_190) ;  /* 0x000000000f0c7348 */ /* 0x000fea0003c00000 */
[----:B------:R-:W-:Y:S02]  /*6cd0*/  ELECT P6, UR62, PT ;  /* 0x00000000003e782f */ /* 0x000fe400038c0000 */
[----:B------:R-:W-:Y:S01]  /*6ce0*/  MOV R14, UR62 ;  /* 0x0000003e000e7c02 */ /* 0x000fe20008000f00 */
[----:B------:R-:W-:Y:S10]  /*6cf0*/  ENDCOLLECTIVE ;  /* 0x000000000000791b */ /* 0x000ff40003800000 */
.L_x_190:
[----:B------:R-:W-:Y:S05]  /*6d00*/  BSYNC B1 ;  /* 0x0000000000017941 */ /* 0x000fea0003800000 */
.L_x_189:
[----:B------:R-:W-:Y:S05]  /*6d10*/  BRA `(.L_x_191) ;  /* 0xfffffff000007947 */ /* 0x000fea000383ffff */
.L_x_170:
[----:B-1----:R1:W2:Y:S02]  /*6d20*/  SYNCS.PHASECHK.TRANS64.TRYWAIT P1, [R10+URZ+0x20], R5 ;  /* 0x000020050a0075a7 */ /* 0x0022a4000802017f */
[----:B--2---:R-:W-:Y:S05]  /*6d30*/  @!P1 NANOSLEEP.SYNCS 0x989680 ;  /* 0x009896800000995d */ /* 0x004fea0003900000 */
[----:B------:R-:W2:Y:S02]  /*6d40*/  @!P1 SYNCS.PHASECHK.TRANS64 P1, [R10+URZ+0x20], R5 ;  /* 0x000020050a0095a7 */ /* 0x000ea4000802007f */
[----:B--2---:R-:W-:Y:S05]  /*6d50*/  @!P1 BRA `(.L_x_170) ;  /* 0xfffffffc00f09947 */ /* 0x004fea000383ffff */
[----:B------:R-:W-:Y:S05]  /*6d60*/  BRA `(.L_x_192) ;  /* 0xfffffff000347947 */ /* 0x000fea000383ffff */
.L_x_179:
[----:B------:R-:W-:Y:S01]  /*6d70*/  BSSY B0, `(.L_x_193) ;  /* 0x0000006000007945 */ /* 0x000fe20003800000 */
[----:B------:R-:W-:-:S07]  /*6d80*/  IMAD.MOV.U32 R15, RZ, RZ, -0x1 ;  /* 0xffffffffff0f7424 */ /* 0x000fce00078e00ff */
[----:B------:R-:W-:Y:S05]  /*6d90*/  WARPSYNC.COLLECTIVE R15, `(.L_x_194) ;  /* 0x000000000f0c7348 */ /* 0x000fea0003c00000 */
[----:B------:R-:W-:Y:S02]  /*6da0*/  ELECT P6, UR62, PT ;  /* 0x00000000003e782f */ /* 0x000fe400038c0000 */
[----:B------:R-:W-:Y:S01]  /*6db0*/  MOV R14, UR62 ;  /* 0x0000003e000e7c02 */ /* 0x000fe20008000f00 */
[----:B------:R-:W-:Y:S10]  /*6dc0*/  ENDCOLLECTIVE ;  /* 0x000000000000791b */ /* 0x000ff40003800000 */
.L_x_194:
[----:B------:R-:W-:Y:S05]  /*6dd0*/  BSYNC B0 ;  /* 0x0000000000007941 */ /* 0x000fea0003800000 */
.L_x_193:
[----:B------:R-:W-:Y:S05]  /*6de0*/  BRA `(.L_x_195) ;  /* 0xfffffff800a07947 */ /* 0x000fea000383ffff */
.L_x_183:
[----:B0-----:R0:W1:Y:S02]  /*6df0*/  SYNCS.PHASECHK.TRANS64.TRYWAIT P0, [R7+URZ], R2 ;  /* 0x00000002070075a7 */ /* 0x001064000800017f */
[----:B-1----:R-:W-:Y:S05]  /*6e00*/  @!P0 NANOSLEEP.SYNCS 0x989680 ;  /* 0x009896800000895d */ /* 0x002fea0003900000 */
[----:B------:R-:W1:Y:S02]  /*6e10*/  @!P0 SYNCS.PHASECHK.TRANS64 P0, [R7+URZ], R2 ;  /* 0x00000002070085a7 */ /* 0x000e64000800007f */
[----:B-1----:R-:W-:Y:S05]  /*6e20*/  @!P0 BRA `(.L_x_183) ;  /* 0xfffffffc00f08947 */ /* 0x002fea000383ffff */
[----:B------:R-:W-:Y:S05]  /*6e30*/  BRA `(.L_x_196) ;  /* 0xfffffff800e47947 */ /* 0x000fea000383ffff */
.L_x_184:
[----:B0-----:R0:W1:Y:S02]  /*6e40*/  SYNCS.PHASECHK.TRANS64.TRYWAIT P0, [R9+URZ], R4 ;  /* 0x00000004090075a7 */ /* 0x001064000800017f */
[----:B-1----:R-:W-:Y:S05]  /*6e50*/  @!P0 NANOSLEEP.SYNCS 0x989680 ;  /* 0x009896800000895d */ /* 0x002fea0003900000 */
[----:B------:R-:W1:Y:S02]  /*6e60*/  @!P0 SYNCS.PHASECHK.TRANS64 P0, [R9+URZ], R4 ;  /* 0x00000004090085a7 */ /* 0x000e64000800007f */
[----:B-1----:R-:W-:Y:S05]  /*6e70*/  @!P0 BRA `(.L_x_184) ;  /* 0xfffffffc00f08947 */ /* 0x002fea000383ffff */
[----:B------:R-:W-:Y:S05]  /*6e80*/  BRA `(.L_x_197) ;  /* 0xfffffff800f47947 */ /* 0x000fea000383ffff */
.L_x_185:
[----:B-1----:R1:W2:Y:S02]  /*6e90*/  SYNCS.PHASECHK.TRANS64.TRYWAIT P0, [R6+URZ], R5 ;  /* 0x00000005060075a7 */ /* 0x0022a4000800017f */
[----:B--2---:R-:W-:Y:S05]  /*6ea0*/  @!P0 NANOSLEEP.SYNCS 0x989680 ;  /* 0x009896800000895d */ /* 0x004fea0003900000 */
[----:B------:R-:W2:Y:S02]  /*6eb0*/  @!P0 SYNCS.PHASECHK.TRANS64 P0, [R6+URZ], R5 ;  /* 0x00000005060085a7 */ /* 0x000ea4000800007f */
[----:B--2---:R-:W-:Y:S05]  /*6ec0*/  @!P0 BRA `(.L_x_185) ;  /* 0xfffffffc00f08947 */ /* 0x004fea000383ffff */
[----:B------:R-:W-:Y:S05]  /*6ed0*/  BRA `(.L_x_198) ;  /* 0xfffffff800fc7947 */ /* 0x000fea000383ffff */
.L_x_199:
[----:B------:R-:W-:-:S00]  /*6ee0*/  BRA `(.L_x_199) ;  /* 0xfffffffc00fc7947 */ /* 0x000fc0000383ffff */
[----:B------:R-:W-:-:S00]  /*6ef0*/  NOP ;  /* 0x0000000000007918 */ /* 0x000fc00000000000 */
        /* <DEDUP_REMOVED lines=8> */
.L_x_200:


//--------------------- .nv.global.init           --------------------------
	.section	.nv.global.init,"aw",@progbits
.nv.global.init:
	.type		$str$22,@object
	.size		$str$22,($str$23 - $str$22)
$str$22:
        /*0000*/ 	.byte	0x6b, 0x5f, 0x74, 0x69, 0x6c, 0x65, 0x5f, 0x63, 0x6f, 0x75, 0x6e, 0x74, 0x20, 0x3e, 0x3d, 0x20
        /*0010*/ 	.byte	0x31, 0x00
	.type		$str$23,@object
	.size		$str$23,(__unnamed_1 - $str$23)
$str$23:
        /*0012*/ 	.byte	0x2f, 0x74, 0x6d, 0x70, 0x2f, 0x63, 0x75, 0x74, 0x6c, 0x61, 0x73, 0x73, 0x5f, 0x73, 0x77, 0x65
        /*0022*/ 	.byte	0x65, 0x70, 0x5f, 0x73, 0x72, 0x63, 0x2f, 0x69, 0x6e, 0x63, 0x6c, 0x75, 0x64, 0x65, 0x2f, 0x63
        /*0032*/ 	.byte	0x75, 0x74, 0x6c, 0x61, 0x73, 0x73, 0x2f, 0x67, 0x65, 0x6d, 0x6d, 0x2f, 0x63, 0x6f, 0x6c, 0x6c
        /*0042*/ 	.byte	0x65, 0x63, 0x74, 0x69, 0x76, 0x65, 0x2f, 0x73, 0x6d, 0x39, 0x30, 0x5f, 0x6d, 0x6d, 0x61, 0x5f
        /*0052*/ 	.byte	0x74, 0x6d, 0x61, 0x5f, 0x67, 0x6d, 0x6d, 0x61, 0x5f, 0x73, 0x73, 0x5f, 0x77, 0x61, 0x72, 0x70
        /*0062*/ 	.byte	0x73, 0x70, 0x65, 0x63, 0x69, 0x61, 0x6c, 0x69, 0x7a, 0x65, 0x64, 0x2e, 0x68, 0x70, 0x70, 0x00
	.type		__unnamed_1,@object
	.size		__unnamed_1,(.L_0 - __unnamed_1)
__unnamed_1:
        /*0072*/ 	.byte	0x76, 0x6f, 0x69, 0x64, 0x20, 0x63, 0x75, 0x74, 0x6c, 0x61, 0x73, 0x73, 0x3a, 0x3a, 0x67, 0x65
        /* <DEDUP_REMOVED lines=172> */
.L_0:


//--------------------- .nv.shared._ZN7cutlass13device_kernelINS_4gemm6kernel13GemmUniversalIN4cute5tupleIJiiiiEEENS1_10collective13CollectiveMmaINS1_34MainloopSm90TmaGmmaWarpSpecializedILi4ENS5_IJNS4_1CILi1EEESB_SB_EEENS1_32KernelTmaWarpSpecializedPingpongEEENS5_IJNSA_ILi64EEENSA_ILi128EEESG_EEEaNS5_IJlSB_lEEEaSI_NS4_8TiledMMAINS4_8MMA_AtomIJNS4_4SM904GMMA27MMA_64x128x32_S32S8S8_SS_TNEEEENS4_6LayoutISC_NS5_IJNSA_ILi0EEESQ_SQ_EEEEENS5_IJNS4_10UnderscoreEST_ST_EEEEENS4_13SM90_TMA_LOADENS4_14ComposedLayoutINS4_7SwizzleILi3ELi4ELi3EEENS4_18smem_ptr_flag_bitsILi8EEENSP_INS5_IJNSA_ILi8EEESG_EEENS5_IJSG_SB_EEEEEEEvNS4_8identityESW_S16_vS17_EENS_8epilogue10collective6detail29Sm90TmaWarpSpecializedAdapterINS1A_15DefaultEpilogueIaSI_SI_NS19_6thread17LinearCombinationIaLi1EiiLNS1E_9ScaleType4KindE0ELNS_15FloatRoundStyleE2EaEENS1_15EpilogueDefaultEEEEEvvEEEEvNT_6ParamsE --------------------------
	.section	.nv.shared._ZN7cutlass13device_kernelINS_4gemm6kernel13GemmUniversalIN4cute5tupleIJiiiiEEENS1_10collective13CollectiveMmaINS1_34MainloopSm90TmaGmmaWarpSpecializedILi4ENS5_IJNS4_1CILi1EEESB_SB_EEENS1_32KernelTmaWarpSpecializedPingpongEEENS5_IJNSA_ILi64EEENSA_ILi128EEESG_EEEaNS5_IJlSB_lEEEaSI_NS4_8TiledMMAINS4_8MMA_AtomIJNS4_4SM904GMMA27MMA_64x128x32_S32S8S8_SS_TNEEEENS4_6LayoutISC_NS5_IJNSA_ILi0EEESQ_SQ_EEEEENS5_IJNS4_10UnderscoreEST_ST_EEEEENS4_13SM90_TMA_LOADENS4_14ComposedLayoutINS4_7SwizzleILi3ELi4ELi3EEENS4_18smem_ptr_flag_bitsILi8EEENSP_INS5_IJNSA_ILi8EEESG_EEENS5_IJSG_SB_EEEEEEEvNS4_8identityESW_S16_vS17_EENS_8epilogue10collective6detail29Sm90TmaWarpSpecializedAdapterINS1A_15DefaultEpilogueIaSI_SI_NS19_6thread17LinearCombinationIaLi1EiiLNS1E_9ScaleType4KindE0ELNS_15FloatRoundStyleE2EaEENS1_15EpilogueDefaultEEEEEvvEEEEvNT_6ParamsE,"aw",@nobits
	.sectionflags	@""
	.align	16
	.zero		1024


//--------------------- .nv.shared.reserved.0     --------------------------
	.section	.nv.shared.reserved.0,"aw",@nobits
	.weak		__nv_reservedSMEM_offset_0_alias
	.size		__nv_reservedSMEM_offset_0_alias, 0, 0
	.other		__nv_reservedSMEM_offset_0_alias,@"STO_CUDA_RESERVED_SHARED STV_DEFAULT"
__nv_reservedSMEM_offset_0_alias:
	.zero		0


//--------------------- .nv.global                --------------------------
	.section	.nv.global,"aw",@nobits
.nv.global:
	.type		_ZN40_INTERNAL_36835796_4_k_cu_b2a4de40_224684cute1_E,@object
	.size		_ZN40_INTERNAL_36835796_4_k_cu_b2a4de40_224684cute1_E,(_ZN40_INTERNAL_36835796_4_k_cu_b2a4de40_224684cuda3std3__45__cpo6cbeginE - _ZN40_INTERNAL_36835796_4_k_cu_b2a4de40_224684cute1_E)
_ZN40_INTERNAL_36835796_4_k_cu_b2a4de40_224684cute1_E:
	.zero		1
	.type		_ZN40_INTERNAL_36835796_4_k_cu_b2a4de40_224684cuda3std3__45__cpo6cbeginE,@object
	.size		_ZN40_INTERNAL_36835796_4_k_cu_b2a4de40_224684cuda3std3__45__cpo6cbeginE,(_ZN40_INTERNAL_36835796_4_k_cu_b2a4de40_224684cuda3std3__48in_placeE - _ZN40_INTERNAL_36835796_4_k_cu_b2a4de40_224684cuda3std3__45__cpo6cbeginE)
_ZN40_INTERNAL_36835796_4_k_cu_b2a4de40_224684cuda3std3__45__cpo6cbeginE:
	.zero		1
	.type		_ZN40_INTERNAL_36835796_4_k_cu_b2a4de40_224684cuda3std3__48in_placeE,@object
	.size		_ZN40_INTERNAL_36835796_4_k_cu_b2a4de40_224684cuda3std3__48in_placeE,(_ZN40_INTERNAL_36835796_4_k_cu_b2a4de40_224684cuda3std6ranges3__45__cpo9iter_moveE - _ZN40_INTERNAL_36835796_4_k_cu_b2a4de40_224684cuda3std3__48in_placeE)
_ZN40_INTERNAL_36835796_4_k_cu_b2a4de40_224684cuda3std3__48in_placeE:
	.zero		1
	.type		_ZN40_INTERNAL_36835796_4_k_cu_b2a4de40_224684cuda3std6ranges3__45__cpo9iter_moveE,@object
	.size		_ZN40_INTERNAL_36835796_4_k_cu_b2a4de40_224684cuda3std6ranges3__45__cpo9iter_moveE,(_ZN40_INTERNAL_36835796_4_k_cu_b2a4de40_224684cuda3std3__45__cpo5beginE - _ZN40_INTERNAL_36835796_4_k_cu_b2a4de40_224684cuda3std6ranges3__45__cpo9iter_moveE)
_ZN40_INTERNAL_36835796_4_k_cu_b2a4de40_224684cuda3std6ranges3__45__cpo9iter_moveE:
	.zero		1
	.type		_ZN40_INTERNAL_36835796_4_k_cu_b2a4de40_224684cuda3std3__45__cpo5beginE,@object
	.size		_ZN40_INTERNAL_36835796_4_k_cu_b2a4de40_224684cuda3std3__45__cpo5beginE,(_ZN40_INTERNAL_36835796_4_k_cu_b2a4de40_224684cuda3std3__442_GLOBAL__N__36835796_4_k_cu_b2a4de40_224686ignoreE - _ZN40_INTERNAL_36835796_4_k_cu_b2a4de40_224684cuda3std3__45__cpo5beginE)
_ZN40_INTERNAL_36835796_4_k_cu_b2a4de40_224684cuda3std3__45__cpo5beginE:
	.zero		1
	.type		_ZN40_INTERNAL_36835796_4_k_cu_b2a4de40_224684cuda3std3__442_GLOBAL__N__36835796_4_k_cu_b2a4de40_224686ignoreE,@object
	.size		_ZN40_INTERNAL_36835796_4_k_cu_b2a4de40_224684cuda3std3__442_GLOBAL__N__36835796_4_k_cu_b2a4de40_224686ignoreE,(_ZN40_INTERNAL_36835796_4_k_cu_b2a4de40_224684cute7productE - _ZN40_INTERNAL_36835796_4_k_cu_b2a4de40_224684cuda3std3__442_GLOBAL__N__36835796_4_k_cu_b2a4de40_224686ignoreE)
_ZN40_INTERNAL_36835796_4_k_cu_b2a4de40_224684cuda3std3__442_GLOBAL__N__36835796_4_k_cu_b2a4de40_224686ignoreE:
	.zero		1
	.type		_ZN40_INTERNAL_36835796_4_k_cu_b2a4de40_224684cute7productE,@object
	.size		_ZN40_INTERNAL_36835796_4_k_cu_b2a4de40_224684cute7productE,(_ZN40_INTERNAL_36835796_4_k_cu_b2a4de40_224684cuda3std3__45__cpo3endE - _ZN40_INTERNAL_36835796_4_k_cu_b2a4de40_224684cute7productE)
_ZN40_INTERNAL_36835796_4_k_cu_b2a4de40_224684cute7productE:
	.zero		1
	.type		_ZN40_INTERNAL_36835796_4_k_cu_b2a4de40_224684cuda3std3__45__cpo3endE,@object
	.size		_ZN40_INTERNAL_36835796_4_k_cu_b2a4de40_224684cuda3std3__45__cpo3endE,(_ZN40_INTERNAL_36835796_4_k_cu_b2a4de40_224684cuda3std3__419piecewise_constructE - _ZN40_INTERNAL_36835796_4_k_cu_b2a4de40_224684cuda3std3__45__cpo3endE)
_ZN40_INTERNAL_36835796_4_k_cu_b2a4de40_224684cuda3std3__45__cpo3endE:
	.zero		1
	.type		_ZN40_INTERNAL_36835796_4_k_cu_b2a4de40_224684cuda3std3__419piecewise_constructE,@object
	.size		_ZN40_INTERNAL_36835796_4_k_cu_b2a4de40_224684cuda3std3__419piecewise_constructE,(_ZN40_INTERNAL_36835796_4_k_cu_b2a4de40_224684cuda3std3__45__cpo4cendE - _ZN40_INTERNAL_36835796_4_k_cu_b2a4de40_224684cuda3std3__419piecewise_constructE)
_ZN40_INTERNAL_36835796_4_k_cu_b2a4de40_224684cuda3std3__419piecewise_constructE:
	.zero		1
	.type		_ZN40_INTERNAL_36835796_4_k_cu_b2a4de40_224684cuda3std3__45__cpo4cendE,@object
	.size		_ZN40_INTERNAL_36835796_4_k_cu_b2a4de40_224684cuda3std3__45__cpo4cendE,(_ZN40_INTERNAL_36835796_4_k_cu_b2a4de40_224684cuda3std6ranges3__45__cpo4swapE - _ZN40_INTERNAL_36835796_4_k_cu_b2a4de40_224684cuda3std3__45__cpo4cendE)
_ZN40_INTERNAL_36835796_4_k_cu_b2a4de40_224684cuda3std3__45__cpo4cendE:
	.zero		1
	.type		_ZN40_INTERNAL_36835796_4_k_cu_b2a4de40_224684cuda3std6ranges3__45__cpo4swapE,@object
	.size		_ZN40_INTERNAL_36835796_4_k_cu_b2a4de40_224684cuda3std6ranges3__45__cpo4swapE,(.L_8 - _ZN40_INTERNAL_36835796_4_k_cu_b2a4de40_224684cuda3std6ranges3__45__cpo4swapE)
_ZN40_INTERNAL_36835796_4_k_cu_b2a4de40_224684cuda3std6ranges3__45__cpo4swapE:
	.zero		1
.L_8:


//--------------------- .nv.constant0._ZN7cutlass13device_kernelINS_4gemm6kernel13GemmUniversalIN4cute5tupleIJiiiiEEENS1_10collective13CollectiveMmaINS1_34MainloopSm90TmaGmmaWarpSpecializedILi4ENS5_IJNS4_1CILi1EEESB_SB_EEENS1_32KernelTmaWarpSpecializedPingpongEEENS5_IJNSA_ILi64EEENSA_ILi128EEESG_EEEaNS5_IJlSB_lEEEaSI_NS4_8TiledMMAINS4_8MMA_AtomIJNS4_4SM904GMMA27MMA_64x128x32_S32S8S8_SS_TNEEEENS4_6LayoutISC_NS5_IJNSA_ILi0EEESQ_SQ_EEEEENS5_IJNS4_10UnderscoreEST_ST_EEEEENS4_13SM90_TMA_LOADENS4_14ComposedLayoutINS4_7SwizzleILi3ELi4ELi3EEENS4_18smem_ptr_flag_bitsILi8EEENSP_INS5_IJNSA_ILi8EEESG_EEENS5_IJSG_SB_EEEEEEEvNS4_8identityESW_S16_vS17_EENS_8epilogue10collective6detail29Sm90TmaWarpSpecializedAdapterINS1A_15DefaultEpilogueIaSI_SI_NS19_6thread17LinearCombinationIaLi1EiiLNS1E_9ScaleType4KindE0ELNS_15FloatRoundStyleE2EaEENS1_15EpilogueDefaultEEEEEvvEEEEvNT_6ParamsE --------------------------
	.section	.nv.constant0._ZN7cutlass13device_kernelINS_4gemm6kernel13GemmUniversalIN4cute5tupleIJiiiiEEENS1_10collective13CollectiveMmaINS1_34MainloopSm90TmaGmmaWarpSpecializedILi4ENS5_IJNS4_1CILi1EEESB_SB_EEENS1_32KernelTmaWarpSpecializedPingpongEEENS5_IJNSA_ILi64EEENSA_ILi128EEESG_EEEaNS5_IJlSB_lEEEaSI_NS4_8TiledMMAINS4_8MMA_AtomIJNS4_4SM904GMMA27MMA_64x128x32_S32S8S8_SS_TNEEEENS4_6LayoutISC_NS5_IJNSA_ILi0EEESQ_SQ_EEEEENS5_IJNS4_10UnderscoreEST_ST_EEEEENS4_13SM90_TMA_LOADENS4_14ComposedLayoutINS4_7SwizzleILi3ELi4ELi3EEENS4_18smem_ptr_flag_bitsILi8EEENSP_INS5_IJNSA_ILi8EEESG_EEENS5_IJSG_SB_EEEEEEEvNS4_8identityESW_S16_vS17_EENS_8epilogue10collective6detail29Sm90TmaWarpSpecializedAdapterINS1A_15DefaultEpilogueIaSI_SI_NS19_6thread17LinearCombinationIaLi1EiiLNS1E_9ScaleType4KindE0ELNS_15FloatRoundStyleE2EaEENS1_15EpilogueDefaultEEEEEvvEEEEvNT_6ParamsE,"a",@progbits
	.sectionflags	@""
	.align	4
.nv.constant0._ZN7cutlass13device_kernelINS_4gemm6kernel13GemmUniversalIN4cute5tupleIJiiiiEEENS1_10collective13CollectiveMmaINS1_34MainloopSm90TmaGmmaWarpSpecializedILi4ENS5_IJNS4_1CILi1EEESB_SB_EEENS1_32KernelTmaWarpSpecializedPingpongEEENS5_IJNSA_ILi64EEENSA_ILi128EEESG_EEEaNS5_IJlSB_lEEEaSI_NS4_8TiledMMAINS4_8MMA_AtomIJNS4_4SM904GMMA27MMA_64x128x32_S32S8S8_SS_TNEEEENS4_6LayoutISC_NS5_IJNSA_ILi0EEESQ_SQ_EEEEENS5_IJNS4_10UnderscoreEST_ST_EEEEENS4_13SM90_TMA_LOADENS4_14ComposedLayoutINS4_7SwizzleILi3ELi4ELi3EEENS4_18smem_ptr_flag_bitsILi8EEENSP_INS5_IJNSA_ILi8EEESG_EEENS5_IJSG_SB_EEEEEEEvNS4_8identityESW_S16_vS17_EENS_8epilogue10collective6detail29Sm90TmaWarpSpecializedAdapterINS1A_15DefaultEpilogueIaSI_SI_NS19_6thread17LinearCombinationIaLi1EiiLNS1E_9ScaleType4KindE0ELNS_15FloatRoundStyleE2EaEENS1_15EpilogueDefaultEEEEEvvEEEEvNT_6ParamsE:
	.zero		1664


//--------------------- SYMBOLS --------------------------

	.type		.nv.reservedSmem.offset0,@object
	.size		.nv.reservedSmem.offset0,0x4
	.type		__assertfail,@function
